// auto-generated by cutlass_sweep.gemm — config: {"arch": "sm_90", "cluster_m": 4, "cluster_n": 2, "dtype": "e5m2", "dtype_b": "e5m2", "layout": "nt", "stages": 0, "tile_k": 128, "tile_m": 256, "tile_n": 256}
#include "cutlass/cutlass.h"
#include "cutlass/gemm/collective/collective_builder.hpp"
#include "cutlass/gemm/device/gemm_universal_adapter.h"
#include "cutlass/gemm/kernel/gemm_universal.hpp"
#include "cutlass/epilogue/collective/collective_builder.hpp"

using ElemA = cutlass::float_e5m2_t;
using ElemB = cutlass::float_e5m2_t;
using ElemCD = cutlass::float_e5m2_t;
using Acc  = float;
using TileShape    = cute::Shape<cute::_256, cute::_256, cute::_128>;
using ClusterShape = cute::Shape<cute::_4, cute::_2, cute::_1>;

using CollectiveEpilogue = typename cutlass::epilogue::collective::CollectiveBuilder<
    cutlass::arch::Sm90, cutlass::arch::OpClassTensorOp,
    TileShape, ClusterShape,
    cutlass::epilogue::collective::EpilogueTileAuto,
    Acc, Acc,
    ElemCD, cutlass::layout::RowMajor, 128 / cutlass::sizeof_bits<ElemCD>::value,
    ElemCD, cutlass::layout::RowMajor, 128 / cutlass::sizeof_bits<ElemCD>::value,
    cutlass::epilogue::collective::EpilogueScheduleAuto
  >::CollectiveOp;

using CollectiveMainloop = typename cutlass::gemm::collective::CollectiveBuilder<
    cutlass::arch::Sm90, cutlass::arch::OpClassTensorOp,
    ElemA, cutlass::layout::RowMajor, 128 / cutlass::sizeof_bits<ElemA>::value,
    ElemB, cutlass::layout::ColumnMajor, 128 / cutlass::sizeof_bits<ElemB>::value,
    Acc,
    TileShape, ClusterShape,
    cutlass::gemm::collective::StageCountAutoCarveout<static_cast<int>(sizeof(typename CollectiveEpilogue::SharedStorage))>,
    cutlass::gemm::collective::KernelScheduleAuto
  >::CollectiveOp;

using GemmKernel = cutlass::gemm::kernel::GemmUniversal<
    cute::Shape<int,int,int,int>,
    CollectiveMainloop,
    CollectiveEpilogue
>;
using Gemm = cutlass::gemm::device::GemmUniversalAdapter<GemmKernel>;

// Force the device kernel symbol into the cubin without needing a host main.
auto* _anchor = &cutlass::device_kernel<GemmKernel>;


// ===== COMPILED SASS (sm_90a) =====

	.target	sm_90a

	.elftype	@"ET_EXEC"


//--------------------- .note.nv.tkinfo           --------------------------
	.section	.note.nv.tkinfo,"",@"SHT_NOTE"
	.sectionflags	@"SHF_NOTE_NV_TKINFO"
	.tkinfo
        /*0018*/ 	.word	0x00000002
        /*0030*/ 	.string	""
        /*0030*/ 	.string	"ptxas"
        /*0030*/ 	.string	"Cuda compilation tools, release 13.0, V13.0.88"
        /*0030*/ 	.string	"Build cuda_13.0.r13.0/compiler.36424714_0"
        /*0030*/ 	.string	"-arch sm_90a -m 64 "



//--------------------- .note.nv.cuinfo           --------------------------
	.section	.note.nv.cuinfo,"",@"SHT_NOTE"
	.sectionflags	@"SHF_NOTE_NV_CUINFO"
        /*0018*/ 	.short	0x0002
        /*001a*/ 	.short	0x005a
        /*001c*/ 	.short	0x0082
	.zero		2


//--------------------- .nv.info                  --------------------------
	.section	.nv.info,"",@"SHT_CUDA_INFO"
	.align	4


	//----- nvinfo : EIATTR_REGCOUNT
	.align		4
        /*0000*/ 	.byte	0x04, 0x2f
        /*0002*/ 	.short	(.L_12 - .L_11)
	.align		4
.L_11:
        /*0004*/ 	.word	index@(_ZN7cutlass13device_kernelINS_4gemm6kernel13GemmUniversalIN4cute5tupleIJiiiiEEENS1_10collective13CollectiveMmaINS1_37MainloopSm90TmaGmmaWarpSpecializedFP8ILi3ENS5_IJNS4_1CILi4EEENSA_ILi2EEENSA_ILi1EEEEEENS1_35KernelTmaWarpSpecializedCooperativeEEENS5_IJNSA_ILi256EEESH_NSA_ILi128EEEEEENS_12float_e5m2_tENS5_IJlSD_lEEESK_SL_NS4_8TiledMMAINS4_8MMA_AtomIJNS4_4SM904GMMA31MMA_64x256x32_F32E5M2E5M2_SS_TNILNSP_7ScaleInE1ELSR_1EEEEEENS4_6LayoutINS5_IJSC_SD_SD_EEENS5_IJSD_NSA_ILi0EEESW_EEEEENS5_IJNS4_10UnderscoreESZ_SZ_EEEEENS4_23SM90_TMA_LOAD_MULTICASTENS4_14ComposedLayoutINS4_7SwizzleILi3ELi4ELi3EEENS4_18smem_ptr_flag_bitsILi8EEENSU_INS5_IJNSA_ILi8EEESI_EEENS5_IJSI_SD_EEEEEEEvNS4_8identityES12_S1C_vS1D_EENS_8epilogue10collective6detail29Sm90TmaWarpSpecializedAdapterINS1G_15DefaultEpilogueISK_SL_SL_NS1F_6thread17LinearCombinationISK_Li1EffLNS1K_9ScaleType4KindE0ELNS_15FloatRoundStyleE2ESK_EENS1_15EpilogueDefaultEEEEEvvEEEEvNT_6ParamsE)
        /*0008*/ 	.word	0x000000a8


	//----- nvinfo : EIATTR_FRAME_SIZE
	.align		4
.L_12:
        /*000c*/ 	.byte	0x04, 0x11
        /*000e*/ 	.short	(.L_14 - .L_13)
	.align		4
.L_13:
        /*0010*/ 	.word	index@(_ZN7cutlass13device_kernelINS_4gemm6kernel13GemmUniversalIN4cute5tupleIJiiiiEEENS1_10collective13CollectiveMmaINS1_37MainloopSm90TmaGmmaWarpSpecializedFP8ILi3ENS5_IJNS4_1CILi4EEENSA_ILi2EEENSA_ILi1EEEEEENS1_35KernelTmaWarpSpecializedCooperativeEEENS5_IJNSA_ILi256EEESH_NSA_ILi128EEEEEENS_12float_e5m2_tENS5_IJlSD_lEEESK_SL_NS4_8TiledMMAINS4_8MMA_AtomIJNS4_4SM904GMMA31MMA_64x256x32_F32E5M2E5M2_SS_TNILNSP_7ScaleInE1ELSR_1EEEEEENS4_6LayoutINS5_IJSC_SD_SD_EEENS5_IJSD_NSA_ILi0EEESW_EEEEENS5_IJNS4_10UnderscoreESZ_SZ_EEEEENS4_23SM90_TMA_LOAD_MULTICASTENS4_14ComposedLayoutINS4_7SwizzleILi3ELi4ELi3EEENS4_18smem_ptr_flag_bitsILi8EEENSU_INS5_IJNSA_ILi8EEESI_EEENS5_IJSI_SD_EEEEEEEvNS4_8identityES12_S1C_vS1D_EENS_8epilogue10collective6detail29Sm90TmaWarpSpecializedAdapterINS1G_15DefaultEpilogueISK_SL_SL_NS1F_6thread17LinearCombinationISK_Li1EffLNS1K_9ScaleType4KindE0ELNS_15FloatRoundStyleE2ESK_EENS1_15EpilogueDefaultEEEEEvvEEEEvNT_6ParamsE)
        /*0014*/ 	.word	0x00000cc8


	//----- nvinfo : EIATTR_MIN_STACK_SIZE
	.align		4
.L_14:
        /*0018*/ 	.byte	0x04, 0x12
        /*001a*/ 	.short	(.L_16 - .L_15)
	.align		4
.L_15:
        /*001c*/ 	.word	index@(_ZN7cutlass13device_kernelINS_4gemm6kernel13GemmUniversalIN4cute5tupleIJiiiiEEENS1_10collective13CollectiveMmaINS1_37MainloopSm90TmaGmmaWarpSpecializedFP8ILi3ENS5_IJNS4_1CILi4EEENSA_ILi2EEENSA_ILi1EEEEEENS1_35KernelTmaWarpSpecializedCooperativeEEENS5_IJNSA_ILi256EEESH_NSA_ILi128EEEEEENS_12float_e5m2_tENS5_IJlSD_lEEESK_SL_NS4_8TiledMMAINS4_8MMA_AtomIJNS4_4SM904GMMA31MMA_64x256x32_F32E5M2E5M2_SS_TNILNSP_7ScaleInE1ELSR_1EEEEEENS4_6LayoutINS5_IJSC_SD_SD_EEENS5_IJSD_NSA_ILi0EEESW_EEEEENS5_IJNS4_10UnderscoreESZ_SZ_EEEEENS4_23SM90_TMA_LOAD_MULTICASTENS4_14ComposedLayoutINS4_7SwizzleILi3ELi4ELi3EEENS4_18smem_ptr_flag_bitsILi8EEENSU_INS5_IJNSA_ILi8EEESI_EEENS5_IJSI_SD_EEEEEEEvNS4_8identityES12_S1C_vS1D_EENS_8epilogue10collective6detail29Sm90TmaWarpSpecializedAdapterINS1G_15DefaultEpilogueISK_SL_SL_NS1F_6thread17LinearCombinationISK_Li1EffLNS1K_9ScaleType4KindE0ELNS_15FloatRoundStyleE2ESK_EENS1_15EpilogueDefaultEEEEEvvEEEEvNT_6ParamsE)
        /*0020*/ 	.word	0x00000cc8
.L_16:


//--------------------- .nv.compat                --------------------------
	.section	.nv.compat,"",@"SHT_CUDA_COMPAT_INFO"
	.align	4
        /*0000*/ 	.byte	0x02, 0x09, 0x01, 0x00, 0x02, 0x02, 0x04, 0x00, 0x02, 0x05, 0x05, 0x00, 0x03, 0x07, 0x01, 0x01
        /*0010*/ 	.byte	0x02, 0x03, 0x01, 0x00, 0x02, 0x06, 0x01, 0x00, 0x04, 0x0b, 0x08, 0x00, 0x00, 0x00, 0x00, 0x00
        /*0020*/ 	.byte	0x00, 0x00, 0x00, 0x00


//--------------------- .nv.info._ZN7cutlass13device_kernelINS_4gemm6kernel13GemmUniversalIN4cute5tupleIJiiiiEEENS1_10collective13CollectiveMmaINS1_37MainloopSm90TmaGmmaWarpSpecializedFP8ILi3ENS5_IJNS4_1CILi4EEENSA_ILi2EEENSA_ILi1EEEEEENS1_35KernelTmaWarpSpecializedCooperativeEEENS5_IJNSA_ILi256EEESH_NSA_ILi128EEEEEENS_12float_e5m2_tENS5_IJlSD_lEEESK_SL_NS4_8TiledMMAINS4_8MMA_AtomIJNS4_4SM904GMMA31MMA_64x256x32_F32E5M2E5M2_SS_TNILNSP_7ScaleInE1ELSR_1EEEEEENS4_6LayoutINS5_IJSC_SD_SD_EEENS5_IJSD_NSA_ILi0EEESW_EEEEENS5_IJNS4_10UnderscoreESZ_SZ_EEEEENS4_23SM90_TMA_LOAD_MULTICASTENS4_14ComposedLayoutINS4_7SwizzleILi3ELi4ELi3EEENS4_18smem_ptr_flag_bitsILi8EEENSU_INS5_IJNSA_ILi8EEESI_EEENS5_IJSI_SD_EEEEEEEvNS4_8identityES12_S1C_vS1D_EENS_8epilogue10collective6detail29Sm90TmaWarpSpecializedAdapterINS1G_15DefaultEpilogueISK_SL_SL_NS1F_6thread17LinearCombinationISK_Li1EffLNS1K_9ScaleType4KindE0ELNS_15FloatRoundStyleE2ESK_EENS1_15EpilogueDefaultEEEEEvvEEEEvNT_6ParamsE --------------------------
	.section	.nv.info._ZN7cutlass13device_kernelINS_4gemm6kernel13GemmUniversalIN4cute5tupleIJiiiiEEENS1_10collective13CollectiveMmaINS1_37MainloopSm90TmaGmmaWarpSpecializedFP8ILi3ENS5_IJNS4_1CILi4EEENSA_ILi2EEENSA_ILi1EEEEEENS1_35KernelTmaWarpSpecializedCooperativeEEENS5_IJNSA_ILi256EEESH_NSA_ILi128EEEEEENS_12float_e5m2_tENS5_IJlSD_lEEESK_SL_NS4_8TiledMMAINS4_8MMA_AtomIJNS4_4SM904GMMA31MMA_64x256x32_F32E5M2E5M2_SS_TNILNSP_7ScaleInE1ELSR_1EEEEEENS4_6LayoutINS5_IJSC_SD_SD_EEENS5_IJSD_NSA_ILi0EEESW_EEEEENS5_IJNS4_10UnderscoreESZ_SZ_EEEEENS4_23SM90_TMA_LOAD_MULTICASTENS4_14ComposedLayoutINS4_7SwizzleILi3ELi4ELi3EEENS4_18smem_ptr_flag_bitsILi8EEENSU_INS5_IJNSA_ILi8EEESI_EEENS5_IJSI_SD_EEEEEEEvNS4_8identityES12_S1C_vS1D_EENS_8epilogue10collective6detail29Sm90TmaWarpSpecializedAdapterINS1G_15DefaultEpilogueISK_SL_SL_NS1F_6thread17LinearCombinationISK_Li1EffLNS1K_9ScaleType4KindE0ELNS_15FloatRoundStyleE2ESK_EENS1_15EpilogueDefaultEEEEEvvEEEEvNT_6ParamsE,"",@"SHT_CUDA_INFO"
	.sectionflags	@""
	.align	4


	//----- nvinfo : EIATTR_CUDA_API_VERSION
	.align		4
        /*0000*/ 	.byte	0x04, 0x37
        /*0002*/ 	.short	(.L_18 - .L_17)
.L_17:
        /*0004*/ 	.word	0x00000082


	//----- nvinfo : EIATTR_KPARAM_INFO
	.align		4
.L_18:
        /*0008*/ 	.byte	0x04, 0x17
        /*000a*/ 	.short	(.L_20 - .L_19)
.L_19:
        /*000c*/ 	.word	0x00000000
        /*0010*/ 	.short	0x0000
        /*0012*/ 	.short	0x0070
        /*0014*/ 	.byte	0x00, 0xf0, 0x01, 0x10


	//----- nvinfo : EIATTR_SPARSE_MMA_MASK
	.align		4
.L_20:
        /*0018*/ 	.byte	0x03, 0x50
        /*001a*/ 	.short	0x0000


	//----- nvinfo : EIATTR_MAXREG_COUNT
	.align		4
        /*001c*/ 	.byte	0x03, 0x1b
        /*001e*/ 	.short	0x00a8


	//----- nvinfo : EIATTR_NUM_BARRIERS
	.align		4
        /*0020*/ 	.byte	0x02, 0x4c
        /*0022*/ 	.byte	0x01
	.zero		1


	//----- nvinfo : EIATTR_ANNOTATIONS
	.align		4
        /*0024*/ 	.byte	0x04, 0x55
        /*0026*/ 	.short	(.L_22 - .L_21)


	//   ....[0]....
.L_21:
        /*0028*/ 	.word	0x00000001
        /*002c*/ 	.byte	0x10, 0x07, 0x00, 0x00, 0x01, 0x00, 0x00, 0x00, 0x00, 0x08, 0x00, 0x00, 0x01, 0x00, 0x00, 0x00
        /* <DEDUP_REMOVED lines=2039> */
        /*7fac*/ 	.byte	0x70, 0x9d, 0x02, 0x00


	//----- nvinfo : EIATTR_MERCURY_ISA_VERSION
	.align		4
.L_22:
        /*7fb0*/ 	.byte	0x03, 0x5f
        /*7fb2*/ 	.short	0x0101


	//----- nvinfo : EIATTR_INT_WARP_WIDE_INSTR_OFFSETS
	.align		4
        /*7fb4*/ 	.byte	0x04, 0x31
        /*7fb6*/ 	.short	(.L_24 - .L_23)


	//   ....[0]....
.L_23:
        /*7fb8*/ 	.word	0x00000550


	//   ....[1]....
        /*7fbc*/ 	.word	0x00000560


	//   ....[2]....
        /*7fc0*/ 	.word	0x000006e0


	//----- nvinfo : EIATTR_COOP_GROUP_MASK_REGIDS
	.align		4
.L_24:
        /*7fc4*/ 	.byte	0x04, 0x29
        /*7fc6*/ 	.short	(.L_26 - .L_25)


	//   ....[0]....
.L_25:
        /*7fc8*/ 	.word	0xffffffff


	//   ....[1]....
        /*7fcc*/ 	.word	0xffffffff


	//   ....[2]....
        /*7fd0*/ 	.word	0xffffffff


	//   ....[3]....
        /*7fd4*/ 	.word	0xffffffff


	//   ....[4]....
        /*7fd8*/ 	.word	0xffffffff


	//   ....[5]....
        /*7fdc*/ 	.word	0xffffffff


	//----- nvinfo : EIATTR_COOP_GROUP_INSTR_OFFSETS
	.align		4
.L_26:
        /*7fe0*/ 	.byte	0x04, 0x28
        /*7fe2*/ 	.short	(.L_28 - .L_27)


	//   ....[0]....
.L_27:
        /*7fe4*/ 	.word	0x00000070


	//   ....[1]....
        /*7fe8*/ 	.word	0x00000080


	//   ....[2]....
        /*7fec*/ 	.word	0x000001a0


	//   ....[3]....
        /*7ff0*/ 	.word	0x000003b0


	//   ....[4]....
        /*7ff4*/ 	.word	0x00000840


	//   ....[5]....
        /*7ff8*/ 	.word	0x00002990


	//----- nvinfo : EIATTR_REG_RECONFIG
	.align		4
.L_28:
        /*7ffc*/ 	.byte	0x01, 0x54
	.zero		2


	//----- nvinfo : EIATTR_MBARRIER_INSTR_OFFSETS
	.align		4
        /*8000*/ 	.byte	0x04, 0x39
        /*8002*/ 	.short	(.L_30 - .L_29)


	//   ....[0]....
.L_29:
        /*8004*/ 	.word	0x00000340
        /*8008*/ 	.word	0x000000ff
        /*800c*/ 	.word	0x00000000
        /*8010*/ 	.short	0x0100
        /*8012*/ 	.byte	0x09
	.zero		1


	//   ....[1]....
        /*8014*/ 	.word	0x00000350
        /*8018*/ 	.word	0x000000ff
        /*801c*/ 	.word	0x00000018
        /*8020*/ 	.short	0x0100
        /*8022*/ 	.byte	0x09
	.zero		1


	//   ....[2]....
        /*8024*/ 	.word	0x00000360
        /*8028*/ 	.word	0x000000ff
        /*802c*/ 	.word	0x00000008
        /*8030*/ 	.short	0x0100
        /*8032*/ 	.byte	0x09
	.zero		1


	//   ....[3]....
        /*8034*/ 	.word	0x00000370
        /*8038*/ 	.word	0x000000ff
        /*803c*/ 	.word	0x00000020
        /*8040*/ 	.short	0x0100
        /*8042*/ 	.byte	0x09
	.zero		1


	//   ....[4]....
        /*8044*/ 	.word	0x00000380
        /*8048*/ 	.word	0x000000ff
        /*804c*/ 	.word	0x00000010
        /*8050*/ 	.short	0x0100
        /*8052*/ 	.byte	0x09
	.zero		1


	//   ....[5]....
        /*8054*/ 	.word	0x00000390
        /*8058*/ 	.word	0x000000ff
        /*805c*/ 	.word	0x00000028
        /*8060*/ 	.short	0x0100
        /*8062*/ 	.byte	0x09
	.zero		1


	//   ....[6]....
        /*8064*/ 	.word	0x00000760
        /*8068*/ 	.word	0x000000ff
        /*806c*/ 	.word	0x00000040
        /*8070*/ 	.short	0x0100
        /*8072*/ 	.byte	0x06
	.zero		1


	//   ....[7]....
        /*8074*/ 	.word	0x000007c0
        /*8078*/ 	.word	0x000000ff
        /*807c*/ 	.word	0x00000048
        /*8080*/ 	.short	0x0100
        /*8082*/ 	.byte	0x06
	.zero		1


	//   ....[8]....
        /*8084*/ 	.word	0x00002d80
        /*8088*/ 	.word	0x000000ff
        /*808c*/ 	.word	0x00000000
        /*8090*/ 	.short	0x010a
        /*8092*/ 	.byte	0x06
	.zero		1


	//   ....[9]....
        /*8094*/ 	.word	0x00002dc0
        /*8098*/ 	.word	0x000000ff
        /*809c*/ 	.word	0x00000000
        /*80a0*/ 	.short	0x010a
        /*80a2*/ 	.byte	0x06
	.zero		1


	//   ....[10]....
        /*80a4*/ 	.word	0x000090d0
        /*80a8*/ 	.word	0x000000ff
        /*80ac*/ 	.word	0x00000000
        /*80b0*/ 	.short	0x010a
        /*80b2*/ 	.byte	0x10
	.zero		1


	//   ....[11]....
        /*80b4*/ 	.word	0x00009110
        /*80b8*/ 	.word	0x000000ff
        /*80bc*/ 	.word	0x00000000
        /*80c0*/ 	.short	0x010a
        /*80c2*/ 	.byte	0x10
	.zero		1


	//   ....[12]....
        /*80c4*/ 	.word	0x00011960
        /*80c8*/ 	.word	0x00000000
        /*80cc*/ 	.word	0x00000000
        /*80d0*/ 	.short	0x0101
        /*80d2*/ 	.byte	0x3f
	.zero		1


	//   ....[13]....
        /*80d4*/ 	.word	0x00015480
        /*80d8*/ 	.word	0x00000000
        /*80dc*/ 	.word	0x00000000
        /*80e0*/ 	.short	0x0101
        /*80e2*/ 	.byte	0x3f
	.zero		1


	//   ....[14]....
        /*80e4*/ 	.word	0x00029000
        /*80e8*/ 	.word	0x0000000c
        /*80ec*/ 	.word	0x00000018
        /*80f0*/ 	.short	0x010a
        /*80f2*/ 	.byte	0x3f
	.zero		1


	//   ....[15]....
        /*80f4*/ 	.word	0x00029390
        /*80f8*/ 	.word	0x00000002
        /*80fc*/ 	.word	0x00000048
        /*8100*/ 	.short	0x0101
        /*8102*/ 	.byte	0x3f
	.zero		1


	//   ....[16]....
        /*8104*/ 	.word	0x00029b40
        /*8108*/ 	.word	0x00000003
        /*810c*/ 	.word	0x00000000
        /*8110*/ 	.short	0x010a
        /*8112*/ 	.byte	0x3f
	.zero		1


	//   ....[17]....
        /*8114*/ 	.word	0x00029bd0
        /*8118*/ 	.word	0x00000003
        /*811c*/ 	.word	0x00000000
        /*8120*/ 	.short	0x010a
        /*8122*/ 	.byte	0x3f
	.zero		1


	//   ....[18]....
        /*8124*/ 	.word	0x00029c60
        /*8128*/ 	.word	0x00000003
        /*812c*/ 	.word	0x00000000
        /*8130*/ 	.short	0x010a
        /*8132*/ 	.byte	0x3f
	.zero		1


	//   ....[19]....
        /*8134*/ 	.word	0x00029cd0
        /*8138*/ 	.word	0x00000003
        /*813c*/ 	.word	0x00000000
        /*8140*/ 	.short	0x010a
        /*8142*/ 	.byte	0x3f
	.zero		1


	//   ....[20]....
        /*8144*/ 	.word	0x00029d40
        /*8148*/ 	.word	0x00000002
        /*814c*/ 	.word	0x00000000
        /*8150*/ 	.short	0x010a
        /*8152*/ 	.byte	0x3f
	.zero		1


	//   ....[21]....
        /*8154*/ 	.word	0x00029e20
        /*8158*/ 	.word	0x0000000c
        /*815c*/ 	.word	0x00000018
        /*8160*/ 	.short	0x010a
        /*8162*/ 	.byte	0x3f
	.zero		1


	//   ....[22]....
        /*8164*/ 	.word	0x00029ef0
        /*8168*/ 	.word	0x00000003
        /*816c*/ 	.word	0x00000000
        /*8170*/ 	.short	0x010a
        /*8172*/ 	.byte	0x3f
	.zero		1


	//   ....[23]....
        /*8174*/ 	.word	0x00029f40
        /*8178*/ 	.word	0x00000003
        /*817c*/ 	.word	0x00000000
        /*8180*/ 	.short	0x010a
        /*8182*/ 	.byte	0x3f
	.zero		1


	//----- nvinfo : EIATTR_NUM_MBARRIERS
	.align		4
.L_30:
        /*8184*/ 	.byte	0x03, 0x38
        /*8186*/ 	.short	0x0008


	//----- nvinfo : EIATTR_EXIT_INSTR_OFFSETS
	.align		4
        /*8188*/ 	.byte	0x04, 0x1c
        /*818a*/ 	.short	(.L_32 - .L_31)


	//   ....[0]....
.L_31:
        /*818c*/ 	.word	0x000009d0


	//   ....[1]....
        /*8190*/ 	.word	0x00001270


	//   ....[2]....
        /*8194*/ 	.word	0x000285d0


	//   ....[3]....
        /*8198*/ 	.word	0x00028b60


	//   ....[4]....
        /*819c*/ 	.word	0x00029cb0


	//----- nvinfo : EIATTR_MAX_THREADS
	.align		4
.L_32:
        /*81a0*/ 	.byte	0x04, 0x05
        /*81a2*/ 	.short	(.L_34 - .L_33)
.L_33:
        /*81a4*/ 	.word	0x00000180
        /*81a8*/ 	.word	0x00000001
        /*81ac*/ 	.word	0x00000001


	//----- nvinfo : EIATTR_CRS_STACK_SIZE
	.align		4
.L_34:
        /*81b0*/ 	.byte	0x04, 0x1e
        /*81b2*/ 	.short	(.L_36 - .L_35)
.L_35:
        /*81b4*/ 	.word	0x00000000


	//----- nvinfo : EIATTR_CBANK_PARAM_SIZE
	.align		4
.L_36:
        /*81b8*/ 	.byte	0x03, 0x19
        /*81ba*/ 	.short	0x0470


	//----- nvinfo : EIATTR_PARAM_CBANK
	.align		4
        /*81bc*/ 	.byte	0x04, 0x0a
        /*81be*/ 	.short	(.L_38 - .L_37)
	.align		4
.L_37:
        /*81c0*/ 	.word	index@(.nv.constant0._ZN7cutlass13device_kernelINS_4gemm6kernel13GemmUniversalIN4cute5tupleIJiiiiEEENS1_10collective13CollectiveMmaINS1_37MainloopSm90TmaGmmaWarpSpecializedFP8ILi3ENS5_IJNS4_1CILi4EEENSA_ILi2EEENSA_ILi1EEEEEENS1_35KernelTmaWarpSpecializedCooperativeEEENS5_IJNSA_ILi256EEESH_NSA_ILi128EEEEEENS_12float_e5m2_tENS5_IJlSD_lEEESK_SL_NS4_8TiledMMAINS4_8MMA_AtomIJNS4_4SM904GMMA31MMA_64x256x32_F32E5M2E5M2_SS_TNILNSP_7ScaleInE1ELSR_1EEEEEENS4_6LayoutINS5_IJSC_SD_SD_EEENS5_IJSD_NSA_ILi0EEESW_EEEEENS5_IJNS4_10UnderscoreESZ_SZ_EEEEENS4_23SM90_TMA_LOAD_MULTICASTENS4_14ComposedLayoutINS4_7SwizzleILi3ELi4ELi3EEENS4_18smem_ptr_flag_bitsILi8EEENSU_INS5_IJNSA_ILi8EEESI_EEENS5_IJSI_SD_EEEEEEEvNS4_8identityES12_S1C_vS1D_EENS_8epilogue10collective6detail29Sm90TmaWarpSpecializedAdapterINS1G_15DefaultEpilogueISK_SL_SL_NS1F_6thread17LinearCombinationISK_Li1EffLNS1K_9ScaleType4KindE0ELNS_15FloatRoundStyleE2ESK_EENS1_15EpilogueDefaultEEEEEvvEEEEvNT_6ParamsE)
        /*81c4*/ 	.short	0x0210
        /*81c6*/ 	.short	0x0470


	//----- nvinfo : EIATTR_SW_WAR
	.align		4
.L_38:
        /*81c8*/ 	.byte	0x04, 0x36
        /*81ca*/ 	.short	(.L_40 - .L_39)
.L_39:
        /*81cc*/ 	.word	0x00000008
.L_40:


//--------------------- .nv.callgraph             --------------------------
	.section	.nv.callgraph,"",@"SHT_CUDA_CALLGRAPH"
	.align	4
	.sectionentsize	8
	.align		4
        /*0000*/ 	.word	0x00000000
	.align		4
        /*0004*/ 	.word	0xffffffff
	.align		4
        /*0008*/ 	.word	0x00000000
	.align		4
        /*000c*/ 	.word	0xfffffffe
	.align		4
        /*0010*/ 	.word	0x00000000
	.align		4
        /*0014*/ 	.word	0xfffffffd
	.align		4
        /*0018*/ 	.word	0x00000000
	.align		4
        /*001c*/ 	.word	0xfffffffc


//--------------------- .nv.constant4             --------------------------
	.section	.nv.constant4,"a",@progbits
	.align	8
	.align		8
.nv.constant4:
        /*0000*/ 	.dword	_ZN40_INTERNAL_0cae3317_4_k_cu_849ba04a_294464cuda3std3__45__cpo5beginE
	.align		8
        /*0008*/ 	.dword	_ZN40_INTERNAL_0cae3317_4_k_cu_849ba04a_294464cuda3std3__45__cpo3endE
	.align		8
        /*0010*/ 	.dword	_ZN40_INTERNAL_0cae3317_4_k_cu_849ba04a_294464cuda3std3__45__cpo6cbeginE
	.align		8
        /*0018*/ 	.dword	_ZN40_INTERNAL_0cae3317_4_k_cu_849ba04a_294464cuda3std3__45__cpo4cendE
	.align		8
        /*0020*/ 	.dword	_ZN40_INTERNAL_0cae3317_4_k_cu_849ba04a_294464cuda3std3__442_GLOBAL__N__0cae3317_4_k_cu_849ba04a_294466ignoreE
	.align		8
        /*0028*/ 	.dword	_ZN40_INTERNAL_0cae3317_4_k_cu_849ba04a_294464cuda3std3__419piecewise_constructE
	.align		8
        /*0030*/ 	.dword	_ZN40_INTERNAL_0cae3317_4_k_cu_849ba04a_294464cuda3std3__48in_placeE
	.align		8
        /*0038*/ 	.dword	_ZN40_INTERNAL_0cae3317_4_k_cu_849ba04a_294464cuda3std6ranges3__45__cpo4swapE
	.align		8
        /*0040*/ 	.dword	_ZN40_INTERNAL_0cae3317_4_k_cu_849ba04a_294464cuda3std6ranges3__45__cpo9iter_moveE
	.align		8
        /*0048*/ 	.dword	_ZN40_INTERNAL_0cae3317_4_k_cu_849ba04a_294464cute7productE
	.align		8
        /*0050*/ 	.dword	_ZN40_INTERNAL_0cae3317_4_k_cu_849ba04a_294464cute1_E


//--------------------- .text._ZN7cutlass13device_kernelINS_4gemm6kernel13GemmUniversalIN4cute5tupleIJiiiiEEENS1_10collective13CollectiveMmaINS1_37MainloopSm90TmaGmmaWarpSpecializedFP8ILi3ENS5_IJNS4_1CILi4EEENSA_ILi2EEENSA_ILi1EEEEEENS1_35KernelTmaWarpSpecializedCooperativeEEENS5_IJNSA_ILi256EEESH_NSA_ILi128EEEEEENS_12float_e5m2_tENS5_IJlSD_lEEESK_SL_NS4_8TiledMMAINS4_8MMA_AtomIJNS4_4SM904GMMA31MMA_64x256x32_F32E5M2E5M2_SS_TNILNSP_7ScaleInE1ELSR_1EEEEEENS4_6LayoutINS5_IJSC_SD_SD_EEENS5_IJSD_NSA_ILi0EEESW_EEEEENS5_IJNS4_10UnderscoreESZ_SZ_EEEEENS4_23SM90_TMA_LOAD_MULTICASTENS4_14ComposedLayoutINS4_7SwizzleILi3ELi4ELi3EEENS4_18smem_ptr_flag_bitsILi8EEENSU_INS5_IJNSA_ILi8EEESI_EEENS5_IJSI_SD_EEEEEEEvNS4_8identityES12_S1C_vS1D_EENS_8epilogue10collective6detail29Sm90TmaWarpSpecializedAdapterINS1G_15DefaultEpilogueISK_SL_SL_NS1F_6thread17LinearCombinationISK_Li1EffLNS1K_9ScaleType4KindE0ELNS_15FloatRoundStyleE2ESK_EENS1_15EpilogueDefaultEEEEEvvEEEEvNT_6ParamsE --------------------------
	.section	.text._ZN7cutlass13device_kernelINS_4gemm6kernel13GemmUniversalIN4cute5tupleIJiiiiEEENS1_10collective13CollectiveMmaINS1_37MainloopSm90TmaGmmaWarpSpecializedFP8ILi3ENS5_IJNS4_1CILi4EEENSA_ILi2EEENSA_ILi1EEEEEENS1_35KernelTmaWarpSpecializedCooperativeEEENS5_IJNSA_ILi256EEESH_NSA_ILi128EEEEEENS_12float_e5m2_tENS5_IJlSD_lEEESK_SL_NS4_8TiledMMAINS4_8MMA_AtomIJNS4_4SM904GMMA31MMA_64x256x32_F32E5M2E5M2_SS_TNILNSP_7ScaleInE1ELSR_1EEEEEENS4_6LayoutINS5_IJSC_SD_SD_EEENS5_IJSD_NSA_ILi0EEESW_EEEEENS5_IJNS4_10UnderscoreESZ_SZ_EEEEENS4_23SM90_TMA_LOAD_MULTICASTENS4_14ComposedLayoutINS4_7SwizzleILi3ELi4ELi3EEENS4_18smem_ptr_flag_bitsILi8EEENSU_INS5_IJNSA_ILi8EEESI_EEENS5_IJSI_SD_EEEEEEEvNS4_8identityES12_S1C_vS1D_EENS_8epilogue10collective6detail29Sm90TmaWarpSpecializedAdapterINS1G_15DefaultEpilogueISK_SL_SL_NS1F_6thread17LinearCombinationISK_Li1EffLNS1K_9ScaleType4KindE0ELNS_15FloatRoundStyleE2ESK_EENS1_15EpilogueDefaultEEEEEvvEEEEvNT_6ParamsE,"ax",@progbits
	.align	128
.text._ZN7cutlass13device_kernelINS_4gemm6kernel13GemmUniversalIN4cute5tupleIJiiiiEEENS1_10collective13CollectiveMmaINS1_37MainloopSm90TmaGmmaWarpSpecializedFP8ILi3ENS5_IJNS4_1CILi4EEENSA_ILi2EEENSA_ILi1EEEEEENS1_35KernelTmaWarpSpecializedCooperativeEEENS5_IJNSA_ILi256EEESH_NSA_ILi128EEEEEENS_12float_e5m2_tENS5_IJlSD_lEEESK_SL_NS4_8TiledMMAINS4_8MMA_AtomIJNS4_4SM904GMMA31MMA_64x256x32_F32E5M2E5M2_SS_TNILNSP_7ScaleInE1ELSR_1EEEEEENS4_6LayoutINS5_IJSC_SD_SD_EEENS5_IJSD_NSA_ILi0EEESW_EEEEENS5_IJNS4_10UnderscoreESZ_SZ_EEEEENS4_23SM90_TMA_LOAD_MULTICASTENS4_14ComposedLayoutINS4_7SwizzleILi3ELi4ELi3EEENS4_18smem_ptr_flag_bitsILi8EEENSU_INS5_IJNSA_ILi8EEESI_EEENS5_IJSI_SD_EEEEEEEvNS4_8identityES12_S1C_vS1D_EENS_8epilogue10collective6detail29Sm90TmaWarpSpecializedAdapterINS1G_15DefaultEpilogueISK_SL_SL_NS1F_6thread17LinearCombinationISK_Li1EffLNS1K_9ScaleType4KindE0ELNS_15FloatRoundStyleE2ESK_EENS1_15EpilogueDefaultEEEEEvvEEEEvNT_6ParamsE:
        .type           _ZN7cutlass13device_kernelINS_4gemm6kernel13GemmUniversalIN4cute5tupleIJiiiiEEENS1_10collective13CollectiveMmaINS1_37MainloopSm90TmaGmmaWarpSpecializedFP8ILi3ENS5_IJNS4_1CILi4EEENSA_ILi2EEENSA_ILi1EEEEEENS1_35KernelTmaWarpSpecializedCooperativeEEENS5_IJNSA_ILi256EEESH_NSA_ILi128EEEEEENS_12float_e5m2_tENS5_IJlSD_lEEESK_SL_NS4_8TiledMMAINS4_8MMA_AtomIJNS4_4SM904GMMA31MMA_64x256x32_F32E5M2E5M2_SS_TNILNSP_7ScaleInE1ELSR_1EEEEEENS4_6LayoutINS5_IJSC_SD_SD_EEENS5_IJSD_NSA_ILi0EEESW_EEEEENS5_IJNS4_10UnderscoreESZ_SZ_EEEEENS4_23SM90_TMA_LOAD_MULTICASTENS4_14ComposedLayoutINS4_7SwizzleILi3ELi4ELi3EEENS4_18smem_ptr_flag_bitsILi8EEENSU_INS5_IJNSA_ILi8EEESI_EEENS5_IJSI_SD_EEEEEEEvNS4_8identityES12_S1C_vS1D_EENS_8epilogue10collective6detail29Sm90TmaWarpSpecializedAdapterINS1G_15DefaultEpilogueISK_SL_SL_NS1F_6thread17LinearCombinationISK_Li1EffLNS1K_9ScaleType4KindE0ELNS_15FloatRoundStyleE2ESK_EENS1_15EpilogueDefaultEEEEEvvEEEEvNT_6ParamsE,@function
        .size           _ZN7cutlass13device_kernelINS_4gemm6kernel13GemmUniversalIN4cute5tupleIJiiiiEEENS1_10collective13CollectiveMmaINS1_37MainloopSm90TmaGmmaWarpSpecializedFP8ILi3ENS5_IJNS4_1CILi4EEENSA_ILi2EEENSA_ILi1EEEEEENS1_35KernelTmaWarpSpecializedCooperativeEEENS5_IJNSA_ILi256EEESH_NSA_ILi128EEEEEENS_12float_e5m2_tENS5_IJlSD_lEEESK_SL_NS4_8TiledMMAINS4_8MMA_AtomIJNS4_4SM904GMMA31MMA_64x256x32_F32E5M2E5M2_SS_TNILNSP_7ScaleInE1ELSR_1EEEEEENS4_6LayoutINS5_IJSC_SD_SD_EEENS5_IJSD_NSA_ILi0EEESW_EEEEENS5_IJNS4_10UnderscoreESZ_SZ_EEEEENS4_23SM90_TMA_LOAD_MULTICASTENS4_14ComposedLayoutINS4_7SwizzleILi3ELi4ELi3EEENS4_18smem_ptr_flag_bitsILi8EEENSU_INS5_IJNSA_ILi8EEESI_EEENS5_IJSI_SD_EEEEEEEvNS4_8identityES12_S1C_vS1D_EENS_8epilogue10collective6detail29Sm90TmaWarpSpecializedAdapterINS1G_15DefaultEpilogueISK_SL_SL_NS1F_6thread17LinearCombinationISK_Li1EffLNS1K_9ScaleType4KindE0ELNS_15FloatRoundStyleE2ESK_EENS1_15EpilogueDefaultEEEEEvvEEEEvNT_6ParamsE,(.L_x_588 - _ZN7cutlass13device_kernelINS_4gemm6kernel13GemmUniversalIN4cute5tupleIJiiiiEEENS1_10collective13CollectiveMmaINS1_37MainloopSm90TmaGmmaWarpSpecializedFP8ILi3ENS5_IJNS4_1CILi4EEENSA_ILi2EEENSA_ILi1EEEEEENS1_35KernelTmaWarpSpecializedCooperativeEEENS5_IJNSA_ILi256EEESH_NSA_ILi128EEEEEENS_12float_e5m2_tENS5_IJlSD_lEEESK_SL_NS4_8TiledMMAINS4_8MMA_AtomIJNS4_4SM904GMMA31MMA_64x256x32_F32E5M2E5M2_SS_TNILNSP_7ScaleInE1ELSR_1EEEEEENS4_6LayoutINS5_IJSC_SD_SD_EEENS5_IJSD_NSA_ILi0EEESW_EEEEENS5_IJNS4_10UnderscoreESZ_SZ_EEEEENS4_23SM90_TMA_LOAD_MULTICASTENS4_14ComposedLayoutINS4_7SwizzleILi3ELi4ELi3EEENS4_18smem_ptr_flag_bitsILi8EEENSU_INS5_IJNSA_ILi8EEESI_EEENS5_IJSI_SD_EEEEEEEvNS4_8identityES12_S1C_vS1D_EENS_8epilogue10collective6detail29Sm90TmaWarpSpecializedAdapterINS1G_15DefaultEpilogueISK_SL_SL_NS1F_6thread17LinearCombinationISK_Li1EffLNS1K_9ScaleType4KindE0ELNS_15FloatRoundStyleE2ESK_EENS1_15EpilogueDefaultEEEEEvvEEEEvNT_6ParamsE)
        .other          _ZN7cutlass13device_kernelINS_4gemm6kernel13GemmUniversalIN4cute5tupleIJiiiiEEENS1_10collective13CollectiveMmaINS1_37MainloopSm90TmaGmmaWarpSpecializedFP8ILi3ENS5_IJNS4_1CILi4EEENSA_ILi2EEENSA_ILi1EEEEEENS1_35KernelTmaWarpSpecializedCooperativeEEENS5_IJNSA_ILi256EEESH_NSA_ILi128EEEEEENS_12float_e5m2_tENS5_IJlSD_lEEESK_SL_NS4_8TiledMMAINS4_8MMA_AtomIJNS4_4SM904GMMA31MMA_64x256x32_F32E5M2E5M2_SS_TNILNSP_7ScaleInE1ELSR_1EEEEEENS4_6LayoutINS5_IJSC_SD_SD_EEENS5_IJSD_NSA_ILi0EEESW_EEEEENS5_IJNS4_10UnderscoreESZ_SZ_EEEEENS4_23SM90_TMA_LOAD_MULTICASTENS4_14ComposedLayoutINS4_7SwizzleILi3ELi4ELi3EEENS4_18smem_ptr_flag_bitsILi8EEENSU_INS5_IJNSA_ILi8EEESI_EEENS5_IJSI_SD_EEEEEEEvNS4_8identityES12_S1C_vS1D_EENS_8epilogue10collective6detail29Sm90TmaWarpSpecializedAdapterINS1G_15DefaultEpilogueISK_SL_SL_NS1F_6thread17LinearCombinationISK_Li1EffLNS1K_9ScaleType4KindE0ELNS_15FloatRoundStyleE2ESK_EENS1_15EpilogueDefaultEEEEEvvEEEEvNT_6ParamsE,@"STO_CUDA_ENTRY STV_DEFAULT"
_ZN7cutlass13device_kernelINS_4gemm6kernel13GemmUniversalIN4cute5tupleIJiiiiEEENS1_10collective13CollectiveMmaINS1_37MainloopSm90TmaGmmaWarpSpecializedFP8ILi3ENS5_IJNS4_1CILi4EEENSA_ILi2EEENSA_ILi1EEEEEENS1_35KernelTmaWarpSpecializedCooperativeEEENS5_IJNSA_ILi256EEESH_NSA_ILi128EEEEEENS_12float_e5m2_tENS5_IJlSD_lEEESK_SL_NS4_8TiledMMAINS4_8MMA_AtomIJNS4_4SM904GMMA31MMA_64x256x32_F32E5M2E5M2_SS_TNILNSP_7ScaleInE1ELSR_1EEEEEENS4_6LayoutINS5_IJSC_SD_SD_EEENS5_IJSD_NSA_ILi0EEESW_EEEEENS5_IJNS4_10UnderscoreESZ_SZ_EEEEENS4_23SM90_TMA_LOAD_MULTICASTENS4_14ComposedLayoutINS4_7SwizzleILi3ELi4ELi3EEENS4_18smem_ptr_flag_bitsILi8EEENSU_INS5_IJNSA_ILi8EEESI_EEENS5_IJSI_SD_EEEEEEEvNS4_8identityES12_S1C_vS1D_EENS_8epilogue10collective6detail29Sm90TmaWarpSpecializedAdapterINS1G_15DefaultEpilogueISK_SL_SL_NS1F_6thread17LinearCombinationISK_Li1EffLNS1K_9ScaleType4KindE0ELNS_15FloatRoundStyleE2ESK_EENS1_15EpilogueDefaultEEEEEvvEEEEvNT_6ParamsE:
[----:B------:R-:W0:Y:S02]  /*0000*/  LDC R1, c[0x0][0x28] ;  /* 0x00000a00ff017b82 */ /* 0x000e240000000800 */
[----:B0-----:R-:W-:Y:S01]  /*0010*/  VIADD R1, R1, 0xfffff338 ;  /* 0xfffff33801017836 */ /* 0x001fe20000000000 */
[----:B------:R-:W0:Y:S01]  /*0020*/  S2R R4, SR_TID.X ;  /* 0x0000000000047919 */ /* 0x000e220000002100 */
[----:B------:R-:W-:Y:S01]  /*0030*/  ELECT P0, URZ, PT ;  /* 0x00000000003f782f */ /* 0x000fe20003800000 */
[----:B------:R-:W-:Y:S01]  /*0040*/  BSSY B0, `(.L_x_0) ;  /* 0x0000015000007945 */ /* 0x000fe20003800000 */
[--C-:B0-----:R-:W-:Y:S02]  /*0050*/  SHF.R.U32.HI R0, RZ, 0x5, R4.reuse ;  /* 0x00000005ff007819 */ /* 0x101fe40000011604 */
[----:B------:R-:W-:-:S03]  /*0060*/  SHF.R.U32.HI R2, RZ, 0x7, R4 ;  /* 0x00000007ff027819 */ /* 0x000fc60000011604 */
[----:B------:R-:W0:Y:S04]  /*0070*/  SHFL.IDX PT, R3, R0, RZ, 0x1f ;  /* 0x00001fff00037589 */ /* 0x000e2800000e0000 */
[----:B------:R-:W1:Y:S01]  /*0080*/  SHFL.IDX PT, R2, R2, RZ, 0x1f ;  /* 0x00001fff02027589 */ /* 0x000e6200000e0000 */
[----:B0-----:R-:W-:Y:S02]  /*0090*/  R2UR UR4, R3 ;  /* 0x00000000030472ca */ /* 0x001fe400000e0000 */
[----:B-1----:R-:W-:-:S11]  /*00a0*/  R2UR UR6, R2 ;  /* 0x00000000020672ca */ /* 0x002fd600000e0000 */
[----:B------:R-:W-:Y:S02]  /*00b0*/  USHF.R.S32.HI UR5, URZ, 0x1f, UR4 ;  /* 0x0000001f3f057899 */ /* 0x000fe40008011404 */
[----:B------:R-:W-:Y:S02]  /*00c0*/  ISETP.NE.OR P0, PT, RZ, UR4, !P0 ;  /* 0x00000004ff007c0c */ /* 0x000fe4000c705670 */
[----:B------:R-:W-:-:S04]  /*00d0*/  ULEA.HI UR5, UR5, UR4, URZ, 0x2 ;  /* 0x0000000405057291 */ /* 0x000fc8000f8f103f */
[----:B------:R-:W-:-:S04]  /*00e0*/  ULOP3.LUT UR5, UR5, 0xfffffffc, URZ, 0xc0, !UPT ;  /* 0xfffffffc05057892 */ /* 0x000fc8000f8ec03f */
[----:B------:R-:W-:-:S03]  /*00f0*/  UIADD3 UR8, UR4, -UR5, URZ ;  /* 0x8000000504087290 */ /* 0x000fc6000fffe03f */
[----:B------:R-:W-:Y:S09]  /*0100*/  @P0 BRA `(.L_x_1) ;  /* 0x0000000000200947 */ /* 0x000ff20003800000 */
[----:B------:R-:W-:Y:S02]  /*0110*/  ULDC.64 UR4, c[0x0][0x198] ;  /* 0x0000660000047ab9 */ /* 0x000fe40000000a00 */
[----:B------:R-:W-:Y:S02]  /*0120*/  UIADD3 UR10, UP0, UR4, 0xf0, URZ ;  /* 0x000000f0040a7890 */ /* 0x000fe4000ff1e03f */
[----:B------:R-:W-:Y:S02]  /*0130*/  UIADD3 UR4, UP1, UR4, 0x1f0, URZ ;  /* 0x000001f004047890 */ /* 0x000fe4000ff3e03f */
[----:B------:R-:W-:Y:S02]  /*0140*/  UIADD3.X UR11, URZ, UR5, URZ, UP0, !UPT ;  /* 0x000000053f0b7290 */ /* 0x000fe400087fe43f */
[----:B------:R-:W-:-:S07]  /*0150*/  UIADD3.X UR5, URZ, UR5, URZ, UP1, !UPT ;  /* 0x000000053f057290 */ /* 0x000fce0008ffe43f */
[----:B------:R0:W-:Y:S02]  /*0160*/  UTMACCTL.PF [UR10] ;  /* 0x000000000a0079b9 */ /* 0x0001e40008040000 */
[----:B------:R0:W-:Y:S02]  /*0170*/  UTMACCTL.PF [UR4] ;  /* 0x00000000040079b9 */ /* 0x0001e40008040000 */
[----:B0-----:R-:W-:Y:S01]  /*0180*/  NOP ;  /* 0x0000000000007918 */ /* 0x001fe20000000000 */
.L_x_1:
[----:B------:R-:W-:Y:S05]  /*0190*/  BSYNC B0 ;  /* 0x0000000000007941 */ /* 0x000fea0003800000 */
.L_x_0:
[----:B------:R-:W0:Y:S01]  /*01a0*/  SHFL.IDX PT, R3, R0, RZ, 0x1f ;  /* 0x00001fff00037589 */ /* 0x000e2200000e0000 */
[----:B------:R-:W-:Y:S01]  /*01b0*/  UISETP.NE.AND UP0, UPT, UR8, 0x3, UPT ;  /* 0x000000030800788c */ /* 0x000fe2000bf05270 */
[----:B------:R-:W-:Y:S01]  /*01c0*/  SHF.R.S32.HI R2, RZ, 0x1f, R4 ;  /* 0x0000001fff027819 */ /* 0x000fe20000011404 */
[----:B------:R-:W-:Y:S02]  /*01d0*/  UIADD3 UR10, UR6, -0x1, URZ ;  /* 0xffffffff060a7890 */ /* 0x000fe4000fffe03f */
[----:B------:R-:W-:Y:S01]  /*01e0*/  ISETP.NE.AND P1, PT, RZ, UR6, PT ;  /* 0x00000006ff007c0c */ /* 0x000fe2000bf25270 */
[----:B------:R-:W-:Y:S01]  /*01f0*/  UISETP.EQ.OR UP0, UPT, UR8, URZ, !UP0 ;  /* 0x0000003f0800728c */ /* 0x000fe2000c702670 */
[----:B------:R-:W-:Y:S01]  /*0200*/  LEA.HI R2, R2, R4, RZ, 0x7 ;  /* 0x0000000402027211 */ /* 0x000fe200078f38ff */
[----:B------:R-:W-:Y:S02]  /*0210*/  UISETP.GE.U32.AND UP1, UPT, UR10, 0x2, UPT ;  /* 0x000000020a00788c */ /* 0x000fe4000bf26070 */
[----:B------:R-:W-:-:S04]  /*0220*/  UISETP.EQ.AND UP0, UPT, UR6, URZ, UP0 ;  /* 0x0000003f0600728c */ /* 0x000fc80008702270 */
[----:B------:R-:W-:-:S04]  /*0230*/  USEL UR13, URZ, 0x1, !UP0 ;  /* 0x000000013f0d7887 */ /* 0x000fc8000c000000 */
[----:B------:R-:W-:Y:S01]  /*0240*/  USEL UR13, UR13, 0x2, UP1 ;  /* 0x000000020d0d7887 */ /* 0x000fe20008800000 */
[----:B0-----:R-:W-:-:S13]  /*0250*/  ISETP.NE.AND P0, PT, R3, RZ, PT ;  /* 0x000000ff0300720c */ /* 0x001fda0003f05270 */
[----:B------:R-:W-:Y:S05]  /*0260*/  @P0 BRA `(.L_x_2) ;  /* 0x0000000000500947 */ /* 0x000fea0003800000 */
[----:B------:R-:W0:Y:S01]  /*0270*/  S2UR UR9, SR_CgaCtaId ;  /* 0x00000000000979c3 */ /* 0x000e220000008800 */
[----:B------:R-:W-:Y:S01]  /*0280*/  UMOV UR4, 0x400 ;  /* 0x0000040000047882 */ /* 0x000fe20000000000 */
[----:B------:R-:W-:Y:S01]  /*0290*/  UMOV UR5, 0x1 ;  /* 0x0000000100057882 */ /* 0x000fe20000000000 */
[----:B------:R-:W-:Y:S01]  /*02a0*/  UMOV UR6, 0xa ;  /* 0x0000000a00067882 */ /* 0x000fe20000000000 */
[----:B------:R-:W-:Y:S01]  /*02b0*/  ELECT P0, URZ, PT ;  /* 0x00000000003f782f */ /* 0x000fe20003800000 */
[----:B------:R-:W-:-:S04]  /*02c0*/  UIADD3 UR6, -UR6, 0x100000, URZ ;  /* 0x0010000006067890 */ /* 0x000fc8000fffe13f */
[----:B------:R-:W-:Y:S02]  /*02d0*/  USHF.L.U32 UR7, UR6, 0xb, URZ ;  /* 0x0000000b06077899 */ /* 0x000fe4000800063f */
[----:B------:R-:W-:Y:S02]  /*02e0*/  USHF.L.U32 UR6, UR6, 0x1, URZ ;  /* 0x0000000106067899 */ /* 0x000fe4000800063f */
[----:B0-----:R-:W-:Y:S02]  /*02f0*/  ULEA UR9, UR9, UR4, 0x18 ;  /* 0x0000000409097291 */ /* 0x001fe4000f8ec03f */
[----:B------:R-:W-:-:S04]  /*0300*/  UIADD3 UR4, -UR5, 0x100000, URZ ;  /* 0x0010000005047890 */ /* 0x000fc8000fffe13f */
[----:B------:R-:W-:Y:S02]  /*0310*/  USHF.L.U32 UR5, UR4, 0xb, URZ ;  /* 0x0000000b04057899 */ /* 0x000fe4000800063f */
[----:B------:R-:W-:Y:S01]  /*0320*/  USHF.L.U32 UR4, UR4, 0x1, URZ ;  /* 0x0000000104047899 */ /* 0x000fe2000800063f */
[----:B------:R-:W0:Y:S11]  /*0330*/  FENCE.VIEW.ASYNC.S ;  /* 0x00000000000073c6 */ /* 0x000e360000000000 */
[----:B0-----:R0:W1:Y:S01]  /*0340*/  SYNCS.EXCH.64 URZ, [UR9], UR4 ;  /* 0x00000004093f75b2 */ /* 0x0010620008000100 */
[----:B------:R0:W2:Y:S01]  /*0350*/  SYNCS.EXCH.64 URZ, [UR9+0x18], UR6 ;  /* 0x00001806093f75b2 */ /* 0x0000a20008000100 */
[----:B------:R0:W3:Y:S01]  /*0360*/  SYNCS.EXCH.64 URZ, [UR9+0x8], UR4 ;  /* 0x00000804093f75b2 */ /* 0x0000e20008000100 */
[----:B------:R0:W4:Y:S01]  /*0370*/  SYNCS.EXCH.64 URZ, [UR9+0x20], UR6 ;  /* 0x00002006093f75b2 */ /* 0x0001220008000100 */
[----:B------:R0:W0:Y:S01]  /*0380*/  SYNCS.EXCH.64 URZ, [UR9+0x10], UR4 ;  /* 0x00001004093f75b2 */ /* 0x0000220008000100 */
[----:B------:R0:W0:Y:S01]  /*0390*/  SYNCS.EXCH.64 URZ, [UR9+0x28], UR6 ;  /* 0x00002806093f75b2 */ /* 0x0000220008000100 */
[----:B------:R-:W-:Y:S01]  /*03a0*/  NOP ;  /* 0x0000000000007918 */ /* 0x000fe20000000000 */
.L_x_2:
[----:B------:R-:W5:Y:S01]  /*03b0*/  SHFL.IDX PT, R0, R0, RZ, 0x1f ;  /* 0x00001fff00007589 */ /* 0x000f6200000e0000 */
[----:B0-----:R-:W0:Y:S01]  /*03c0*/  S2UR UR9, SR_CTAID.X ;  /* 0x00000000000979c3 */ /* 0x001e220000002500 */
[----:B------:R-:W-:Y:S02]  /*03d0*/  LOP3.LUT R2, R2, 0xffffff80, RZ, 0xc0, !PT ;  /* 0xffffff8002027812 */ /* 0x000fe400078ec0ff */
[----:B------:R-:W-:Y:S02]  /*03e0*/  ELECT P0, URZ, PT ;  /* 0x00000000003f782f */ /* 0x000fe40003800000 */
[----:B------:R-:W-:Y:S01]  /*03f0*/  SHF.R.S32.HI R8, RZ, 0x1f, R3 ;  /* 0x0000001fff087819 */ /* 0x000fe20000011403 */
[----:B------:R-:W-:Y:S01]  /*0400*/  ULDC UR4, c[0x0][0x150] ;  /* 0x0000540000047ab9 */ /* 0x000fe20000000800 */
[----:B------:R-:W-:Y:S01]  /*0410*/  NOP ;  /* 0x0000000000007918 */ /* 0x000fe20000000000 */
[----:B------:R-:W-:Y:S01]  /*0420*/  IMAD.IADD R4, R4, 0x1, -R2 ;  /* 0x0000000104047824 */ /* 0x000fe200078e0a02 */
[----:B------:R-:W-:Y:S01]  /*0430*/  LEA.HI R8, R8, R3, RZ, 0x2 ;  /* 0x0000000308087211 */ /* 0x000fe200078f10ff */
[----:B------:R-:W1:Y:S01]  /*0440*/  S2R R2, SR_CTAID.Y ;  /* 0x0000000000027919 */ /* 0x000e620000002600 */
[----:B------:R-:W2:Y:S01]  /*0450*/  LDC R9, c[0x0][0x144] ;  /* 0x00005100ff097b82 */ /* 0x000ea20000000800 */
[----:B------:R-:W-:Y:S01]  /*0460*/  NOP ;  /* 0x0000000000007918 */ /* 0x000fe20000000000 */
[----:B------:R-:W-:-:S02]  /*0470*/  SHF.R.S32.HI R5, RZ, 0x1f, R4 ;  /* 0x0000001fff057819 */ /* 0x000fc40000011404 */
[----:B------:R-:W-:Y:S02]  /*0480*/  LOP3.LUT R8, R8, 0x3ffffffc, RZ, 0xc0, !PT ;  /* 0x3ffffffc08087812 */ /* 0x000fe400078ec0ff */
[----:B------:R-:W-:Y:S02]  /*0490*/  LEA.HI R5, R5, R4, RZ, 0x3 ;  /* 0x0000000405057211 */ /* 0x000fe400078f18ff */
[----:B------:R-:W3:Y:S01]  /*04a0*/  LDC R11, c[0x0][0x148] ;  /* 0x00005200ff0b7b82 */ /* 0x000ee20000000800 */
[----:B------:R-:W-:Y:S01]  /*04b0*/  IMAD.IADD R8, R3, 0x1, -R8 ;  /* 0x0000000103087824 */ /* 0x000fe200078e0a08 */
[--C-:B------:R-:W-:Y:S02]  /*04c0*/  SHF.R.S32.HI R6, RZ, 0x3, R5.reuse ;  /* 0x00000003ff067819 */ /* 0x100fe40000011405 */
[----:B------:R-:W-:Y:S02]  /*04d0*/  SHF.R.S32.HI R5, RZ, 0x1f, R5 ;  /* 0x0000001fff057819 */ /* 0x000fe40000011405 */
[----:B-----5:R-:W-:-:S02]  /*04e0*/  ISETP.NE.OR P0, PT, R0, RZ, !P0 ;  /* 0x000000ff0000720c */ /* 0x020fc40004705670 */
[----:B------:R-:W-:Y:S02]  /*04f0*/  LEA.HI R5, R5, R6, RZ, 0x2 ;  /* 0x0000000605057211 */ /* 0x000fe400078f10ff */
[----:B0-----:R-:W-:Y:S02]  /*0500*/  I2FP.F32.U32 R0, UR9 ;  /* 0x0000000900007c45 */ /* 0x001fe40008201000 */
[----:B------:R-:W-:-:S03]  /*0510*/  LOP3.LUT R5, R5, 0xfffffffc, RZ, 0xc0, !PT ;  /* 0xfffffffc05057812 */ /* 0x000fc600078ec0ff */
[----:B------:R-:W-:Y:S01]  /*0520*/  FMUL R7, R0, UR4 ;  /* 0x0000000400077c20 */ /* 0x000fe20008400000 */
[----:B------:R-:W-:Y:S01]  /*0530*/  ULDC UR4, c[0x0][0x154] ;  /* 0x0000550000047ab9 */ /* 0x000fe20000000800 */
[----:B------:R-:W-:Y:S02]  /*0540*/  IMAD.IADD R5, R6, 0x1, -R5 ;  /* 0x0000000106057824 */ /* 0x000fe400078e0a05 */
[----:B------:R-:W-:Y:S01]  /*0550*/  VOTEU.ALL UP0, P0 ;  /* 0x00000000003f7886 */ /* 0x000fe20000000000 */
[----:B------:R-:W-:Y:S01]  /*0560*/  VOTEU.ALL UP1, P0 ;  /* 0x00000000003f7886 */ /* 0x000fe20000020000 */
[----:B------:R-:W0:Y:S01]  /*0570*/  F2I.U32.TRUNC.NTZ R7, R7 ;  /* 0x0000000700077305 */ /* 0x000e22000020f000 */
[----:B------:R-:W-:Y:S01]  /*0580*/  IMAD R5, R8, 0x4, R5 ;  /* 0x0000000408057824 */ /* 0x000fe200078e0205 */
[----:B-1----:R-:W-:Y:S01]  /*0590*/  I2FP.F32.U32 R8, R2 ;  /* 0x0000000200087245 */ /* 0x002fe20000201000 */
[----:B------:R-:W1:Y:S01]  /*05a0*/  @!UP0 S2UR UR7, SR_CgaCtaId ;  /* 0x00000000000789c3 */ /* 0x000e620000008800 */
[----:B------:R-:W-:-:S02]  /*05b0*/  @!UP0 UMOV UR6, 0x400 ;  /* 0x0000040000068882 */ /* 0x000fc40000000000 */
[----:B------:R-:W-:Y:S01]  /*05c0*/  SHF.R.S32.HI R0, RZ, 0x1f, R5 ;  /* 0x0000001fff007819 */ /* 0x000fe20000011405 */
[----:B------:R-:W-:Y:S01]  /*05d0*/  FMUL R8, R8, UR4 ;  /* 0x0000000408087c20 */ /* 0x000fe20008400000 */
[----:B------:R-:W-:Y:S02]  /*05e0*/  UMOV UR4, 0x20 ;  /* 0x0000002000047882 */ /* 0x000fe40000000000 */
[----:B------:R-:W-:Y:S01]  /*05f0*/  LEA.HI R0, R0, R5, RZ, 0x2 ;  /* 0x0000000500007211 */ /* 0x000fe200078f10ff */
[----:B------:R-:W-:-:S04]  /*0600*/  @!UP0 UIADD3 UR4, -UR4, 0x100000, URZ ;  /* 0x0010000004048890 */ /* 0x000fc8000fffe13f */
[----:B------:R-:W-:Y:S02]  /*0610*/  @!UP0 USHF.L.U32 UR5, UR4, 0xb, URZ ;  /* 0x0000000b04058899 */ /* 0x000fe4000800063f */
[----:B------:R-:W-:Y:S01]  /*0620*/  @!UP0 USHF.L.U32 UR4, UR4, 0x1, URZ ;  /* 0x0000000104048899 */ /* 0x000fe2000800063f */
[----:B------:R-:W5:Y:S01]  /*0630*/  F2I.U32.TRUNC.NTZ R8, R8 ;  /* 0x0000000800087305 */ /* 0x000f62000020f000 */
[----:B------:R-:W-:Y:S01]  /*0640*/  LOP3.LUT R6, R0, 0xfffffffc, RZ, 0xc0, !PT ;  /* 0xfffffffc00067812 */ /* 0x000fe200078ec0ff */
[----:B0-----:R-:W-:-:S04]  /*0650*/  IMAD.MOV R10, RZ, RZ, -R7 ;  /* 0x000000ffff0a7224 */ /* 0x001fc800078e0a07 */
[----:B--2---:R-:W-:Y:S02]  /*0660*/  IMAD R0, R9, R10, UR9 ;  /* 0x0000000909007e24 */ /* 0x004fe4000f8e020a */
[C---:B------:R-:W-:Y:S02]  /*0670*/  IMAD.IADD R7, R5.reuse, 0x1, -R6 ;  /* 0x0000000105077824 */ /* 0x040fe400078e0a06 */
[----:B------:R-:W-:-:S03]  /*0680*/  IMAD.SHL.U32 R6, R5, 0x4, RZ ;  /* 0x0000000405067824 */ /* 0x000fc600078e00ff */
[----:B------:R-:W-:Y:S01]  /*0690*/  ISETP.NE.AND P2, PT, R7, R0, PT ;  /* 0x000000000700720c */ /* 0x000fe20003f45270 */
[----:B-1----:R-:W-:Y:S01]  /*06a0*/  @!UP0 ULEA UR6, UR7, UR6, 0x18 ;  /* 0x0000000607068291 */ /* 0x002fe2000f8ec03f */
[----:B------:R-:W-:Y:S01]  /*06b0*/  LOP3.LUT R13, R5, 0xc, R6, 0x78, !PT ;  /* 0x0000000c050d7812 */ /* 0x000fe200078e7806 */
[----:B-----5:R-:W-:Y:S01]  /*06c0*/  IMAD.MOV R12, RZ, RZ, -R8 ;  /* 0x000000ffff0c7224 */ /* 0x020fe200078e0a08 */
[----:B------:R-:W0:Y:S01]  /*06d0*/  LDC R7, c[0x0][0x140] ;  /* 0x00005000ff077b82 */ /* 0x000e220000000800 */
[----:B------:R-:W-:Y:S01]  /*06e0*/  VOTEU.ALL UP0, P0 ;  /* 0x00000000003f7886 */ /* 0x000fe20000000000 */
[----:B------:R-:W-:Y:S01]  /*06f0*/  LOP3.LUT P0, RZ, R4, 0x7, RZ, 0xc0, !PT ;  /* 0x0000000704ff7812 */ /* 0x000fe2000780c0ff */
[----:B---3--:R-:W-:Y:S01]  /*0700*/  IMAD R6, R11, R12, R2 ;  /* 0x0000000c0b067224 */ /* 0x008fe200078e0202 */
[----:B------:R1:W-:Y:S01]  /*0710*/  STL [R1+0x454], R13 ;  /* 0x0004540d01007387 */ /* 0x0003e20000100800 */
[----:B------:R-:W-:Y:S01]  /*0720*/  IMAD.MOV.U32 R4, RZ, RZ, 0x1 ;  /* 0x00000001ff047424 */ /* 0x000fe200078e00ff */
[----:B------:R-:W-:-:S03]  /*0730*/  ISETP.LT.U32.AND P0, PT, R13, 0x8, !P0 ;  /* 0x000000080d00780c */ /* 0x000fc60004701070 */
[----:B------:R-:W-:Y:S01]  /*0740*/  @P2 SHF.R.S32.HI R5, RZ, 0x1f, R13 ;  /* 0x0000001fff052819 */ /* 0x000fe2000001140d */
[----:B------:R-:W2:Y:S02]  /*0750*/  FENCE.VIEW.ASYNC.S ;  /* 0x00000000000073c6 */ /* 0x000ea40000000000 */
[----:B--2---:R1:W2:Y:S01]  /*0760*/  @!UP0 SYNCS.EXCH.64 URZ, [UR6+0x40], UR4 ;  /* 0x00004004063f85b2 */ /* 0x0042a20008000100 */
[----:B------:R-:W-:-:S04]  /*0770*/  @P2 LEA.HI R5, R5, R13, RZ, 0x2 ;  /* 0x0000000d05052211 */ /* 0x000fc800078f10ff */
[----:B------:R-:W-:-:S04]  /*0780*/  @P2 SHF.R.S32.HI R5, RZ, 0x2, R5 ;  /* 0x00000002ff052819 */ /* 0x000fc80000011405 */
[----:B------:R-:W-:Y:S02]  /*0790*/  @P2 ISETP.NE.AND P3, PT, R5, R6, PT ;  /* 0x000000060500220c */ /* 0x000fe40003f65270 */
[----:B------:R-:W-:Y:S02]  /*07a0*/  SEL R5, RZ, 0x1, !P0 ;  /* 0x00000001ff057807 */ /* 0x000fe40004000000 */
[----:B------:R-:W-:Y:S01]  /*07b0*/  @P2 SEL R4, RZ, 0x1, P3 ;  /* 0x00000001ff042807 */ /* 0x000fe20001800000 */
[----:B------:R1:W3:Y:S01]  /*07c0*/  @!UP1 SYNCS.EXCH.64 URZ, [UR6+0x48], UR4 ;  /* 0x00004804063f95b2 */ /* 0x0002e20008000100 */
[----:B0-----:R-:W-:Y:S01]  /*07d0*/  ISETP.EQ.U32.AND P5, PT, R7, 0x1, PT ;  /* 0x000000010700780c */ /* 0x001fe20003fa2070 */
[----:B------:R-:W-:Y:S01]  /*07e0*/  NOP ;  /* 0x0000000000007918 */ /* 0x000fe20000000000 */
[----:B------:R-:W-:-:S05]  /*07f0*/  LOP3.LUT R4, R4, R5, RZ, 0xc0, !PT ;  /* 0x0000000504047212 */ /* 0x000fca00078ec0ff */
[----:B------:R1:W-:Y:S06]  /*0800*/  STL [R1+0x450], R4 ;  /* 0x0004500401007387 */ /* 0x0003ec0000100800 */
[----:B--23--:R-:W-:Y:S05]  /*0810*/  @!P5 BRA `(.L_x_3) ;  /* 0x000000000008d947 */ /* 0x00cfea0003800000 */
[----:B----4-:R-:W-:Y:S01]  /*0820*/  UCGABAR_ARV ;  /* 0x00000000000079c7 */ /* 0x010fe20008000000 */
[----:B------:R-:W-:Y:S05]  /*0830*/  BRA `(.L_x_4) ;  /* 0x0000000000047947 */ /* 0x000fea0003800000 */
.L_x_3:
[----:B----4-:R-:W-:Y:S01]  /*0840*/  NOP ;  /* 0x0000000000007918 */ /* 0x010fe20000000000 */
.L_x_4:
[----:B------:R-:W0:Y:S01]  /*0850*/  LDC R3, c[0x0][0x65c] ;  /* 0x00019700ff037b82 */ /* 0x000e220000000800 */
[----:B-1----:R-:W-:Y:S02]  /*0860*/  IMAD.U32 R4, RZ, RZ, UR9 ;  /* 0x00000009ff047e24 */ /* 0x002fe4000f8e00ff */
[----:B------:R-:W-:Y:S01]  /*0870*/  IMAD.MOV.U32 R5, RZ, RZ, RZ ;  /* 0x000000ffff057224 */ /* 0x000fe200078e00ff */
[----:B0-----:R-:W-:-:S13]  /*0880*/  ISETP.NE.AND P4, PT, R3, 0x1, PT ;  /* 0x000000010300780c */ /* 0x001fda0003f85270 */
[----:B------:R-:W0:Y:S01]  /*0890*/  @P4 LDC R7, c[0x0][0x10] ;  /* 0x00000400ff074b82 */ /* 0x000e220000000800 */
[----:B------:R-:W-:Y:S02]  /*08a0*/  @P4 IMAD.MOV.U32 R3, RZ, RZ, RZ ;  /* 0x000000ffff034224 */ /* 0x000fe400078e00ff */
[----:B------:R-:W-:-:S05]  /*08b0*/  @P4 IMAD.MOV.U32 R13, RZ, RZ, RZ ;  /* 0x000000ffff0d4224 */ /* 0x000fca00078e00ff */
[----:B------:R-:W1:Y:S01]  /*08c0*/  @!P4 LDC R9, c[0x0][0xc] ;  /* 0x00000300ff09cb82 */ /* 0x000e620000000800 */
[----:B0-----:R-:W-:-:S04]  /*08d0*/  @P4 IMAD.WIDE.U32 R6, R7, UR9, R2 ;  /* 0x0000000907064c25 */ /* 0x001fc8000f8e0002 */
[----:B------:R-:W-:Y:S02]  /*08e0*/  @P4 IMAD.MOV.U32 R10, RZ, RZ, R6 ;  /* 0x000000ffff0a4224 */ /* 0x000fe400078e0006 */
[----:B------:R-:W-:Y:S02]  /*08f0*/  @P4 IMAD.IADD R15, R7, 0x1, R13 ;  /* 0x00000001070f4824 */ /* 0x000fe400078e020d */
[----:B-1----:R-:W-:-:S04]  /*0900*/  @!P4 IMAD.WIDE.U32 R4, R2, R9, R4 ;  /* 0x000000090204c225 */ /* 0x002fc800078e0004 */
[----:B------:R-:W-:Y:S02]  /*0910*/  @!P4 IMAD.MOV.U32 R10, RZ, RZ, R4 ;  /* 0x000000ffff0ac224 */ /* 0x000fe400078e0004 */
[----:B------:R-:W-:-:S03]  /*0920*/  @!P4 IMAD.MOV.U32 R15, RZ, RZ, R5 ;  /* 0x000000ffff0fc224 */ /* 0x000fc600078e0005 */
[----:B------:R0:W-:Y:S04]  /*0930*/  STL [R1+0x45c], R10 ;  /* 0x00045c0a01007387 */ /* 0x0001e80000100800 */
[----:B------:R0:W-:Y:S01]  /*0940*/  STL [R1+0x458], R15 ;  /* 0x0004580f01007387 */ /* 0x0001e20000100800 */
[----:B------:R-:W-:Y:S05]  /*0950*/  @!P5 BRA `(.L_x_5) ;  /* 0x00000000000cd947 */ /* 0x000fea0003800000 */
[----:B------:R-:W-:Y:S01]  /*0960*/  UCGABAR_WAIT ;  /* 0x0000000000007dc7 */ /* 0x000fe20008000000 */
[----:B------:R-:W-:Y:S01]  /*0970*/  CCTL.IVALL ;  /* 0x00000000ff00798f */ /* 0x000fe20002000000 */
[----:B------:R-:W-:Y:S05]  /*0980*/  BRA `(.L_x_6) ;  /* 0x0000000000047947 */ /* 0x000fea0003800000 */
.L_x_5:
[----:B------:R-:W-:Y:S06]  /*0990*/  BAR.SYNC.DEFER_BLOCKING 0x0 ;  /* 0x0000000000007b1d */ /* 0x000fec0000010000 */
.L_x_6:
[----:B------:R-:W-:Y:S05]  /*09a0*/  @!P1 BRA `(.L_x_7) ;  /* 0x0000027c000c9947 */ /* 0x000fea0003800000 */
[----:B------:R-:W-:-:S06]  /*09b0*/  UISETP.GT.U32.AND UP0, UPT, UR10, 0x1, UPT ;  /* 0x000000010a00788c */ /* 0x000fcc000bf04070 */
[----:B------:R-:W-:-:S13]  /*09c0*/  PLOP3.LUT P0, PT, PT, PT, UP0, 0x80, 0x0 ;  /* 0x000000000000781c */ /* 0x000fda0003f0f008 */
[----:B------:R-:W-:Y:S05]  /*09d0*/  @P0 EXIT ;  /* 0x000000000000094d */ /* 0x000fea0003800000 */
[----:B------:R-:W-:Y:S01]  /*09e0*/  IMAD.MOV.U32 R6, RZ, RZ, -0x1 ;  /* 0xffffffffff067424 */ /* 0x000fe200078e00ff */
[----:B------:R-:W-:Y:S01]  /*09f0*/  ULDC.64 UR4, c[0x0][0x650] ;  /* 0x0001940000047ab9 */ /* 0x000fe20000000a00 */
[----:B------:R-:W-:Y:S01]  /*0a00*/  IMAD.MOV.U32 R5, RZ, RZ, -0x1 ;  /* 0xffffffffff057424 */ /* 0x000fe200078e00ff */
[----:B------:R-:W-:Y:S01]  /*0a10*/  ISETP.GE.U32.AND P0, PT, R10, UR4, PT ;  /* 0x000000040a007c0c */ /* 0x000fe2000bf06070 */
[----:B------:R-:W-:Y:S01]  /*0a20*/  UMOV UR9, 0xffffffff ;  /* 0xffffffff00097882 */ /* 0x000fe20000000000 */
[----:B------:R1:W-:Y:S01]  /*0a30*/  STL [R1+0x464], R6 ;  /* 0x0004640601007387 */ /* 0x0003e20000100800 */
[----:B------:R-:W-:Y:S02]  /*0a40*/  PRMT R4, RZ, 0x7610, R4 ;  /* 0x00007610ff047816 */ /* 0x000fe40000000004 */
[----:B------:R-:W-:Y:S01]  /*0a50*/  ISETP.GE.U32.AND.EX P0, PT, R15, UR5, PT, P0 ;  /* 0x000000050f007c0c */ /* 0x000fe2000bf06100 */
[----:B------:R1:W-:-:S12]  /*0a60*/  STL [R1+0x460], R5 ;  /* 0x0004600501007387 */ /* 0x0003d80000100800 */
[----:B-1----:R-:W-:Y:S05]  /*0a70*/  @P0 BRA `(.L_x_8) ;  /* 0x00000004003c0947 */ /* 0x002fea0003800000 */
[----:B------:R-:W-:Y:S01]  /*0a80*/  ULDC.64 UR14, c[0x0][0x628] ;  /* 0x00018a00000e7ab9 */ /* 0x000fe20000000a00 */
[----:B------:R-:W1:Y:S01]  /*0a90*/  LDC.64 R8, c[0x0][0x620] ;  /* 0x00018800ff087b82 */ /* 0x000e620000000a00 */
[----:B------:R-:W-:Y:S01]  /*0aa0*/  ISETP.NE.U32.AND P0, PT, RZ, UR14, PT ;  /* 0x0000000eff007c0c */ /* 0x000fe2000bf05070 */
[----:B------:R-:W-:Y:S01]  /*0ab0*/  ULDC UR11, c[0x0][0x630] ;  /* 0x00018c00000b7ab9 */ /* 0x000fe20000000800 */
[----:B------:R-:W-:Y:S02]  /*0ac0*/  R2UR UR4, R10 ;  /* 0x000000000a0472ca */ /* 0x000fe400000e0000 */
[----:B------:R-:W-:Y:S02]  /*0ad0*/  ISETP.NE.AND.EX P0, PT, RZ, UR15, PT, P0 ;  /* 0x0000000fff007c0c */ /* 0x000fe4000bf05300 */
[----:B------:R-:W-:-:S11]  /*0ae0*/  R2UR UR5, R15 ;  /* 0x000000000f0572ca */ /* 0x000fd600000e0000 */
[----:B------:R-:W-:Y:S05]  /*0af0*/  @!P0 BRA `(.L_x_9) ;  /* 0x0000000000308947 */ /* 0x000fea0003800000 */
[----:B------:R-:W-:Y:S01]  /*0b00*/  R2UR UR4, R10 ;  /* 0x000000000a0472ca */ /* 0x000fe200000e0000 */
[----:B------:R-:W-:Y:S01]  /*0b10*/  ULDC UR8, c[0x0][0x634] ;  /* 0x00018d0000087ab9 */ /* 0x000fe20000000800 */
[----:B------:R-:W-:-:S11]  /*0b20*/  R2UR UR10, R15 ;  /* 0x000000000f0a72ca */ /* 0x000fd600000e0000 */
[----:B------:R-:W-:-:S04]  /*0b30*/  UIADD3 UR8, UP0, UR4, UR8, URZ ;  /* 0x0000000804087290 */ /* 0x000fc8000ff1e03f */
[----:B------:R-:W-:-:S04]  /*0b40*/  UIADD3.X UR10, URZ, UR10, URZ, UP0, !UPT ;  /* 0x0000000a3f0a7290 */ /* 0x000fc800087fe43f */
[----:B------:R-:W-:-:S04]  /*0b50*/  UIMAD.WIDE.U32 UR4, UR10, UR14, URZ ;  /* 0x0000000e0a0472a5 */ /* 0x000fc8000f8e003f */
[----:B------:R-:W-:Y:S02]  /*0b60*/  UIMAD.WIDE.U32 UR6, UP0, UR8, UR15, UR4 ;  /* 0x0000000f080672a5 */ /* 0x000fe4000f800004 */
[----:B------:R-:W-:Y:S02]  /*0b70*/  UIMAD.WIDE.U32 UR4, UR8, UR14, URZ ;  /* 0x0000000e080472a5 */ /* 0x000fe4000f8e003f */
[----:B------:R-:W-:Y:S02]  /*0b80*/  UIADD3.X UR9, URZ, URZ, URZ, UP0, !UPT ;  /* 0x0000003f3f097290 */ /* 0x000fe400087fe43f */
[----:B------:R-:W-:Y:S01]  /*0b90*/  UIADD3 URZ, UP0, UR5, UR6, URZ ;  /* 0x00000006053f7290 */ /* 0x000fe2000ff1e03f */
[----:B------:R-:W-:-:S03]  /*0ba0*/  UMOV UR8, UR7 ;  /* 0x0000000700087c82 */ /* 0x000fc60008000000 */
[----:B------:R-:W-:-:S12]  /*0bb0*/  UIMAD.WIDE.U32.X UR4, UR10, UR15, UR8, UP0 ;  /* 0x0000000f0a0472a5 */ /* 0x000fd800080e0408 */
.L_x_9:
[----:B------:R-:W-:Y:S01]  /*0bc0*/  USHF.R.U64 UR9, UR4, UR11, UR5 ;  /* 0x0000000b04097299 */ /* 0x000fe20008001205 */
[----:B------:R-:W2:Y:S01]  /*0bd0*/  LDC.64 R20, c[0x0][0x640] ;  /* 0x00019000ff147b82 */ /* 0x000ea20000000a00 */
[----:B------:R-:W-:Y:S01]  /*0be0*/  USHF.R.U32.HI UR4, URZ, UR11, UR5 ;  /* 0x0000000b3f047299 */ /* 0x000fe20008011605 */
[----:B------:R-:W-:Y:S02]  /*0bf0*/  IMAD.MOV.U32 R4, RZ, RZ, R10 ;  /* 0x000000ffff047224 */ /* 0x000fe400078e000a */
[----:B------:R-:W-:Y:S01]  /*0c00*/  IMAD R25, R11, R12, R2 ;  /* 0x0000000c0b197224 */ /* 0x000fe200078e0202 */
[----:B------:R-:W-:Y:S01]  /*0c10*/  IADD3 R3, P0, RZ, -UR9, RZ ;  /* 0x80000009ff037c10 */ /* 0x000fe2000ff1e0ff */
[----:B------:R-:W-:Y:S02]  /*0c20*/  IMAD.MOV.U32 R11, RZ, RZ, 0x1 ;  /* 0x00000001ff0b7424 */ /* 0x000fe400078e00ff */
[----:B------:R-:W0:Y:S02]  /*0c30*/  LDC R14, c[0x0][0x618] ;  /* 0x00018600ff0e7b82 */ /* 0x000e240000000800 */
[----:B------:R-:W-:-:S04]  /*0c40*/  IMAD.X R5, RZ, RZ, ~UR4, P0 ;  /* 0x80000004ff057e24 */ /* 0x000fc800080e06ff */
[-C--:B-1----:R-:W-:Y:S02]  /*0c50*/  IMAD R6, R5, R8.reuse, RZ ;  /* 0x0000000805067224 */ /* 0x082fe400078e02ff */
[----:B------:R-:W1:Y:S01]  /*0c60*/  LDC R16, c[0x0][0x608] ;  /* 0x00018200ff107b82 */ /* 0x000e620000000800 */
[----:B------:R-:W-:Y:S02]  /*0c70*/  IMAD.MOV.U32 R5, RZ, RZ, R15 ;  /* 0x000000ffff057224 */ /* 0x000fe400078e000f */
[----:B------:R-:W-:-:S05]  /*0c80*/  IMAD.WIDE.U32 R4, R3, R8, R4 ;  /* 0x0000000803047225 */ /* 0x000fca00078e0004 */
[----:B------:R-:W3:Y:S01]  /*0c90*/  LDC R18, c[0x0][0x658] ;  /* 0x00019600ff127b82 */ /* 0x000ee20000000800 */
[----:B------:R-:W-:Y:S01]  /*0ca0*/  IMAD R3, R3, R9, R6 ;  /* 0x0000000903037224 */ /* 0x000fe200078e0206 */
[----:B--2---:R-:W-:-:S03]  /*0cb0*/  ISETP.NE.U32.AND P0, PT, R20, RZ, PT ;  /* 0x000000ff1400720c */ /* 0x004fc60003f05070 */
[----:B------:R-:W-:Y:S01]  /*0cc0*/  IMAD.IADD R3, R5, 0x1, R3 ;  /* 0x0000000105037824 */ /* 0x000fe200078e0203 */
[----:B------:R-:W-:Y:S01]  /*0cd0*/  ISETP.NE.AND.EX P0, PT, R21, RZ, PT, P0 ;  /* 0x000000ff1500720c */ /* 0x000fe20003f05300 */
[----:B------:R-:W-:Y:S01]  /*0ce0*/  IMAD.MOV.U32 R5, RZ, RZ, -0x1 ;  /* 0xffffffffff057424 */ /* 0x000fe200078e00ff */
[----:B------:R-:W2:Y:S02]  /*0cf0*/  LDC R13, c[0x0][0x600] ;  /* 0x00018000ff0d7b82 */ /* 0x000ea40000000800 */
[-CC-:B0-----:R-:W-:Y:S02]  /*0d00*/  SHF.R.U64 R10, R4, R14.reuse, R3.reuse ;  /* 0x0000000e040a7219 */ /* 0x181fe40000001203 */
[----:B------:R-:W-:-:S04]  /*0d10*/  SHF.R.U32.HI R3, RZ, R14, R3 ;  /* 0x0000000eff037219 */ /* 0x000fc80000011603 */
[----:B------:R-:W0:Y:S01]  /*0d20*/  LDC R15, c[0x0][0x648] ;  /* 0x00019200ff0f7b82 */ /* 0x000e220000000800 */
[-CC-:B-1----:R-:W-:Y:S02]  /*0d30*/  SHF.R.U64 R23, R10, R16.reuse, R3.reuse ;  /* 0x000000100a177219 */ /* 0x182fe40000001203 */
[----:B------:R-:W-:-:S05]  /*0d40*/  SHF.R.U32.HI R3, RZ, R16, R3 ;  /* 0x00000010ff037219 */ /* 0x000fca0000011603 */
[----:B------:R-:W1:Y:S01]  /*0d50*/  LDC R17, c[0x0][0x638] ;  /* 0x00018e00ff117b82 */ /* 0x000e620000000800 */
[-C--:B---3--:R-:W-:Y:S02]  /*0d60*/  SHF.L.U32 R2, R5, R18.reuse, RZ ;  /* 0x0000001205027219 */ /* 0x088fe400000006ff */
[--C-:B------:R-:W-:Y:S02]  /*0d70*/  SHF.R.U64 R12, R23, R18, R3.reuse ;  /* 0x00000012170c7219 */ /* 0x100fe40000001203 */
[----:B------:R-:W-:Y:S02]  /*0d80*/  LOP3.LUT R8, RZ, R2, RZ, 0x33, !PT ;  /* 0x00000002ff087212 */ /* 0x000fe400078e33ff */
[----:B------:R-:W-:Y:S01]  /*0d90*/  SHF.R.U32.HI R3, RZ, R18, R3 ;  /* 0x00000012ff037219 */ /* 0x000fe20000011603 */
[----:B------:R-:W3:Y:S01]  /*0da0*/  LDC R19, c[0x0][0x610] ;  /* 0x00018400ff137b82 */ /* 0x000ee20000000800 */
[----:B------:R-:W-:Y:S01]  /*0db0*/  IMAD.MOV.U32 R2, RZ, RZ, R12 ;  /* 0x000000ffff027224 */ /* 0x000fe200078e000c */
[----:B------:R-:W-:Y:S06]  /*0dc0*/  @!P0 BRA `(.L_x_10) ;  /* 0x0000000000288947 */ /* 0x000fec0003800000 */
[----:B------:R-:W4:Y:S02]  /*0dd0*/  LDC R7, c[0x0][0x64c] ;  /* 0x00019300ff077b82 */ /* 0x000f240000000800 */
[----:B----4-:R-:W-:-:S05]  /*0de0*/  IADD3 R7, P0, R12, R7, RZ ;  /* 0x000000070c077210 */ /* 0x010fca0007f1e0ff */
[----:B------:R-:W-:-:S04]  /*0df0*/  IMAD.X R9, RZ, RZ, R3, P0 ;  /* 0x000000ffff097224 */ /* 0x000fc800000e0603 */
[----:B------:R-:W-:-:S04]  /*0e00*/  IMAD.WIDE.U32 R2, R9, R20, RZ ;  /* 0x0000001409027225 */ /* 0x000fc800078e00ff */
[----:B------:R-:W-:-:S04]  /*0e10*/  IMAD.WIDE.U32 R4, P0, R7, R21, R2 ;  /* 0x0000001507047225 */ /* 0x000fc80007800002 */
[----:B------:R-:W-:-:S04]  /*0e20*/  IMAD.WIDE.U32 R2, R7, R20, RZ ;  /* 0x0000001407027225 */ /* 0x000fc800078e00ff */
[----:B------:R-:W-:Y:S01]  /*0e30*/  IMAD.X R7, RZ, RZ, RZ, P0 ;  /* 0x000000ffff077224 */ /* 0x000fe200000e06ff */
[----:B------:R-:W-:Y:S01]  /*0e40*/  IADD3 RZ, P0, R3, R4, RZ ;  /* 0x0000000403ff7210 */ /* 0x000fe20007f1e0ff */
[----:B------:R-:W-:-:S04]  /*0e50*/  IMAD.MOV.U32 R6, RZ, RZ, R5 ;  /* 0x000000ffff067224 */ /* 0x000fc800078e0005 */
[----:B------:R-:W-:-:S08]  /*0e60*/  IMAD.WIDE.U32.X R2, R9, R21, R6, P0 ;  /* 0x0000001509027225 */ /* 0x000fd000000e0406 */
.L_x_10:
[----:B0-----:R-:W-:Y:S01]  /*0e70*/  SHF.R.U64 R4, R2, R15, R3 ;  /* 0x0000000f02047219 */ /* 0x001fe20000001203 */
[----:B--2---:R-:W-:Y:S01]  /*0e80*/  VIADD R5, R13, 0xffffffff ;  /* 0xffffffff0d057836 */ /* 0x004fe20000000000 */
[----:B------:R-:W-:Y:S02]  /*0e90*/  SHF.L.U32 R2, R11, R18, RZ ;  /* 0x000000120b027219 */ /* 0x000fe400000006ff */
[----:B------:R-:W-:Y:S01]  /*0ea0*/  LOP3.LUT R3, R23, R8, RZ, 0xc0, !PT ;  /* 0x0000000817037212 */ /* 0x000fe200078ec0ff */
[----:B------:R-:W-:Y:S01]  /*0eb0*/  IMAD.MOV R6, RZ, RZ, -R4 ;  /* 0x000000ffff067224 */ /* 0x000fe200078e0a04 */
[----:B------:R-:W-:Y:S02]  /*0ec0*/  SEL R0, R0, R25, !P4 ;  /* 0x0000001900007207 */ /* 0x000fe40006000000 */
[----:B------:R-:W-:Y:S01]  /*0ed0*/  LOP3.LUT R5, R10, R5, RZ, 0xc0, !PT ;  /* 0x000000050a057212 */ /* 0x000fe200078ec0ff */
[----:B------:R-:W-:Y:S02]  /*0ee0*/  IMAD R3, R2, R4, R3 ;  /* 0x0000000402037224 */ /* 0x000fe400078e0203 */
[----:B-1----:R-:W-:-:S02]  /*0ef0*/  IMAD R2, R6, R17, R12 ;  /* 0x0000001106027224 */ /* 0x002fc400078e020c */
[----:B---3--:R-:W-:Y:S02]  /*0f00*/  IMAD R0, R3, R19, R0 ;  /* 0x0000001303007224 */ /* 0x008fe400078e0200 */
[----:B------:R-:W-:Y:S02]  /*0f10*/  IMAD R3, R2, R13, R5 ;  /* 0x0000000d02037224 */ /* 0x000fe400078e0205 */
[----:B------:R-:W-:-:S03]  /*0f20*/  IMAD.MOV.U32 R4, RZ, RZ, 0x1 ;  /* 0x00000001ff047424 */ /* 0x000fc600078e00ff */
[----:B------:R-:W-:Y:S02]  /*0f30*/  SEL R2, R3, R0, !P4 ;  /* 0x0000000003027207 */ /* 0x000fe40006000000 */
[----:B------:R-:W-:-:S03]  /*0f40*/  SEL R0, R0, R3, !P4 ;  /* 0x0000000300007207 */ /* 0x000fc60006000000 */
[----:B------:R1:W-:Y:S04]  /*0f50*/  STL [R1+0x460], R2 ;  /* 0x0004600201007387 */ /* 0x0003e80000100800 */
[----:B------:R1:W-:Y:S02]  /*0f60*/  STL [R1+0x464], R0 ;  /* 0x0004640001007387 */ /* 0x0003e40000100800 */
.L_x_8:
[----:B------:R-:W-:-:S08]  /*0f70*/  NOP ;  /* 0x0000000000007918 */ /* 0x000fd00000000000 */
[----:B------:R-:W2:Y:S02]  /*0f80*/  USETMAXREG.TRY_ALLOC.CTAPOOL UP0, 0xf0 ;  /* 0x000000f0000079c8 */ /* 0x000ea40008000600 */
[----:B--2---:R-:W-:-:S13]  /*0f90*/  PLOP3.LUT P0, PT, PT, PT, UP0, 0x80, 0x0 ;  /* 0x000000000000781c */ /* 0x004fda0003f0f008 */
[----:B------:R-:W-:Y:S05]  /*0fa0*/  @!P0 BRA `(.L_x_8) ;  /* 0xfffffffc00f08947 */ /* 0x000fea000383ffff */
[----:B------:R-:W-:Y:S01]  /*0fb0*/  ULDC.64 UR4, c[0x0][0x598] ;  /* 0x0001660000047ab9 */ /* 0x000fe20000000a00 */
[----:B------:R-:W-:Y:S01]  /*0fc0*/  ULDC.64 UR14, c[0x0][0x208] ;  /* 0x00008200000e7ab9 */ /* 0x000fe20000000a00 */
[----:B------:R-:W-:-:S04]  /*0fd0*/  ISETP.NE.U32.AND P0, PT, RZ, UR4, PT ;  /* 0x00000004ff007c0c */ /* 0x000fc8000bf05070 */
[----:B------:R-:W-:-:S13]  /*0fe0*/  ISETP.NE.AND.EX P0, PT, RZ, UR5, PT, P0 ;  /* 0x00000005ff007c0c */ /* 0x000fda000bf05300 */
[----:B------:R-:W-:Y:S05]  /*0ff0*/  @!P0 BRA `(.L_x_11) ;  /* 0x0000000000208947 */ /* 0x000fea0003800000 */
[----:B-1----:R-:W1:Y:S02]  /*1000*/  LDC.64 R2, c[0x0][0x598] ;  /* 0x00016600ff027b82 */ /* 0x002e640000000a00 */
[----:B-1----:R-:W2:Y:S02]  /*1010*/  LDG.E.64 R2, desc[UR14][R2.64] ;  /* 0x0000000e02027981 */ /* 0x002ea4000c1e1b00 */
[----:B--2---:R-:W-:-:S04]  /*1020*/  ISETP.NE.U32.AND P0, PT, R2, RZ, PT ;  /* 0x000000ff0200720c */ /* 0x004fc80003f05070 */
[----:B------:R-:W-:-:S13]  /*1030*/  ISETP.NE.AND.EX P0, PT, R3, RZ, PT, P0 ;  /* 0x000000ff0300720c */ /* 0x000fda0003f05300 */
[----:B------:R-:W-:Y:S05]  /*1040*/  @!P0 BRA `(.L_x_11) ;  /* 0x00000000000c8947 */ /* 0x000fea0003800000 */
[----:B------:R-:W2:Y:S02]  /*1050*/  LD.E R2, desc[UR14][R2.64] ;  /* 0x0000000e02027980 */ /* 0x000ea4000c101900 */
[----:B--2---:R-:W-:Y:S01]  /*1060*/  R2UR UR20, R2 ;  /* 0x00000000021472ca */ /* 0x004fe200000e0000 */
[----:B------:R-:W-:-:S14]  /*1070*/  BRA `(.L_x_12) ;  /* 0x0000000000247947 */ /* 0x000fdc0003800000 */
.L_x_11:
[----:B------:R-:W-:Y:S02]  /*1080*/  ULDC.64 UR4, c[0x0][0x588] ;  /* 0x0001620000047ab9 */ /* 0x000fe40000000a00 */
[----:B------:R-:W-:-:S04]  /*1090*/  ISETP.NE.U32.AND P0, PT, RZ, UR4, PT ;  /* 0x00000004ff007c0c */ /* 0x000fc8000bf05070 */
[----:B------:R-:W-:-:S13]  /*10a0*/  ISETP.NE.AND.EX P0, PT, RZ, UR5, PT, P0 ;  /* 0x00000005ff007c0c */ /* 0x000fda000bf05300 */
[----:B------:R-:W-:Y:S05]  /*10b0*/  @!P0 BRA `(.L_x_13) ;  /* 0x0000000000108947 */ /* 0x000fea0003800000 */
[----:B-1----:R-:W1:Y:S02]  /*10c0*/  LDC.64 R2, c[0x0][0x588] ;  /* 0x00016200ff027b82 */ /* 0x002e640000000a00 */
[----:B-1----:R-:W2:Y:S02]  /*10d0*/  LDG.E R2, desc[UR14][R2.64] ;  /* 0x0000000e02027981 */ /* 0x002ea4000c1e1900 */
[----:B--2---:R-:W-:Y:S01]  /*10e0*/  R2UR UR20, R2 ;  /* 0x00000000021472ca */ /* 0x004fe200000e0000 */
[----:B------:R-:W-:-:S14]  /*10f0*/  BRA `(.L_x_12) ;  /* 0x0000000000047947 */ /* 0x000fdc0003800000 */
.L_x_13:
[----:B------:R-:W-:-:S05]  /*1100*/  ULDC UR20, c[0x0][0x580] ;  /* 0x0001600000147ab9 */ /* 0x000fca0000000800 */
.L_x_12:
[----:B------:R-:W-:Y:S02]  /*1110*/  ULDC.64 UR4, c[0x0][0x5a0] ;  /* 0x0001680000047ab9 */ /* 0x000fe40000000a00 */
        /* <DEDUP_REMOVED lines=11> */
.L_x_14:
        /* <DEDUP_REMOVED lines=8> */
.L_x_16:
[----:B------:R-:W-:-:S05]  /*1250*/  ULDC UR21, c[0x0][0x584] ;  /* 0x0001610000157ab9 */ /* 0x000fca0000000800 */
.L_x_15:
[----:B------:R-:W-:-:S13]  /*1260*/  LOP3.LUT P0, RZ, R4, 0xff, RZ, 0xc0, !PT ;  /* 0x000000ff04ff7812 */ /* 0x000fda000780c0ff */
[----:B------:R-:W-:Y:S05]  /*1270*/  @!P0 EXIT ;  /* 0x000000000000894d */ /* 0x000fea0003800000 */
[----:B------:R-:W-:Y:S01]  /*1280*/  ULDC UR4, c[0x0][0x28c] ;  /* 0x0000a30000047ab9 */ /* 0x000fe20000000800 */
[----:B------:R-:W-:Y:S02]  /*1290*/  ULOP3.LUT UR22, UR13, 0x1, URZ, 0xfc, !UPT ;  /* 0x000000010d167892 */ /* 0x000fe4000f8efc3f */
[----:B------:R-:W-:-:S04]  /*12a0*/  UIADD3 UR4, UR4, 0x7f, URZ ;  /* 0x0000007f04047890 */ /* 0x000fc8000fffe03f */
[----:B------:R-:W-:-:S04]  /*12b0*/  USHF.R.S32.HI UR5, URZ, 0x1f, UR4 ;  /* 0x0000001f3f057899 */ /* 0x000fc80008011404 */
[----:B------:R-:W-:-:S03]  /*12c0*/  ULEA.HI UR5, UR5, UR4, URZ, 0x7 ;  /* 0x0000000405057291 */ /* 0x000fc6000f8f383f */
[----:B------:R-:W-:Y:S01]  /*12d0*/  UMOV UR4, URZ ;  /* 0x0000003f00047c82 */ /* 0x000fe20008000000 */
[----:B------:R-:W-:-:S03]  /*12e0*/  USHF.R.S32.HI UR10, URZ, 0x7, UR5 ;  /* 0x000000073f0a7899 */ /* 0x000fc60008011405 */
[----:B------:R-:W-:-:S09]  /*12f0*/  UMOV UR5, URZ ;  /* 0x0000003f00057c82 */ /* 0x000fd20008000000 */
.L_x_555:
[----:B------:R-:W-:Y:S01]  /*1300*/  STL [R1+0x44c], RZ ;  /* 0x00044cff01007387 */ /* 0x000fe20000100800 */
[----:B--2---:R-:W2:Y:S01]  /*1310*/  S2UR UR18, SR_CgaCtaId ;  /* 0x00000000001279c3 */ /* 0x004ea20000008800 */
[----:B------:R-:W-:Y:S01]  /*1320*/  UMOV UR17, 0x400 ;  /* 0x0000040000117882 */ /* 0x000fe20000000000 */
[----:B------:R-:W-:Y:S01]  /*1330*/  UMOV UR6, URZ ;  /* 0x0000003f00067c82 */ /* 0x000fe20008000000 */
[----:B------:R-:W-:Y:S01]  /*1340*/  STL [R1+0x448], RZ ;  /* 0x000448ff01007387 */ /* 0x000fe20000100800 */
[----:B------:R-:W-:Y:S01]  /*1350*/  UMOV UR7, URZ ;  /* 0x0000003f00077c82 */ /* 0x000fe20008000000 */
[----:B------:R-:W-:Y:S01]  /*1360*/  UMOV UR8, URZ ;  /* 0x0000003f00087c82 */ /* 0x000fe20008000000 */
[----:B------:R-:W-:Y:S01]  /*1370*/  UMOV UR23, UR5 ;  /* 0x0000000500177c82 */ /* 0x000fe20008000000 */
[----:B------:R-:W-:Y:S01]  /*1380*/  STL [R1+0x444], RZ ;  /* 0x000444ff01007387 */ /* 0x000fe20000100800 */
[----:B-1----:R-:W1:Y:S01]  /*1390*/  LDC R2, c[0x0][0x28c] ;  /* 0x0000a300ff027b82 */ /* 0x002e620000000800 */
[----:B------:R-:W-:Y:S01]  /*13a0*/  UMOV UR24, UR4 ;  /* 0x0000000400187c82 */ /* 0x000fe20008000000 */
[----:B------:R-:W-:Y:S01]  /*13b0*/  CS2R R236, SRZ ;  /* 0x0000000000ec7805 */ /* 0x000fe2000001ff00 */
[----:B------:R-:W-:Y:S01]  /*13c0*/  STL [R1+0x440], RZ ;  /* 0x000440ff01007387 */ /* 0x000fe20000100800 */
[----:B------:R-:W-:-:S02]  /*13d0*/  CS2R R234, SRZ ;  /* 0x0000000000ea7805 */ /* 0x000fc4000001ff00 */
[----:B------:R-:W-:Y:S02]  /*13e0*/  CS2R R232, SRZ ;  /* 0x0000000000e87805 */ /* 0x000fe4000001ff00 */
[----:B------:R-:W-:Y:S01]  /*13f0*/  CS2R R230, SRZ ;  /* 0x0000000000e67805 */ /* 0x000fe2000001ff00 */
[----:B------:R-:W-:Y:S01]  /*1400*/  STL [R1+0x43c], RZ ;  /* 0x00043cff01007387 */ /* 0x000fe20000100800 */
[----:B------:R-:W-:Y:S02]  /*1410*/  CS2R R228, SRZ ;  /* 0x0000000000e47805 */ /* 0x000fe4000001ff00 */
[----:B------:R-:W-:Y:S02]  /*1420*/  CS2R R226, SRZ ;  /* 0x0000000000e27805 */ /* 0x000fe4000001ff00 */
        /* <DEDUP_REMOVED lines=14> */
[----:B-1----:R-:W-:Y:S02]  /*1510*/  ISETP.GE.AND P0, PT, R2, 0x1, PT ;  /* 0x000000010200780c */ /* 0x002fe40003f06270 */
        /* <DEDUP_REMOVED lines=41> */
[----:B0-----:R-:W-:Y:S01]  /*17b0*/  CS2R R14, SRZ ;  /* 0x00000000000e7805 */ /* 0x001fe2000001ff00 */
        /* <DEDUP_REMOVED lines=93> */
[----:B------:R-:W-:-:S03]  /*1d90*/  CS2R R150, SRZ ;  /* 0x0000000000967805 */ /* 0x000fc6000001ff00 */
[----:B------:R-:W-:Y:S04]  /*1da0*/  STL [R1+0x3a0], RZ ;  /* 0x0003a0ff01007387 */ /* 0x000fe80000100800 */
        /* <DEDUP_REMOVED lines=104> */
[----:B------:R-:W-:Y:S04]  /*2430*/  STL [R1], RZ ;  /* 0x000000ff01007387 */ /* 0x000fe80000100800 */
        /* <DEDUP_REMOVED lines=39> */
[----:B------:R-:W-:Y:S01]  /*26b0*/  STL [R1+0xa0], RZ ;  /* 0x0000a0ff01007387 */ /* 0x000fe20000100800 */
[----:B------:R-:W0:Y:S03]  /*26c0*/  S2R R0, SR_TID.X ;  /* 0x0000000000007919 */ /* 0x000e260000002100 */
        /* <DEDUP_REMOVED lines=8> */
[----:B0-----:R-:W-:-:S03]  /*2750*/  LOP3.LUT R0, R0, 0x80, RZ, 0xc0, !PT ;  /* 0x0000008000007812 */ /* 0x001fc600078ec0ff */
[----:B------:R-:W-:Y:S01]  /*2760*/  STL [R1+0xc4], RZ ;  /* 0x0000c4ff01007387 */ /* 0x000fe20000100800 */
[----:B------:R-:W-:-:S03]  /*2770*/  SHF.R.U32.HI R0, RZ, 0x7, R0 ;  /* 0x00000007ff007819 */ /* 0x000fc60000011600 */
        /* <DEDUP_REMOVED lines=33> */
[----:B------:R-:W0:Y:S04]  /*2990*/  SHFL.IDX PT, R0, R0, RZ, 0x1f ;  /* 0x00001fff00007589 */ /* 0x000e2800000e0000 */
[----:B------:R1:W-:Y:S04]  /*29a0*/  STL [R1+0x14c], RZ ;  /* 0x00014cff01007387 */ /* 0x0003e80000100800 */
[----:B------:R1:W-:Y:S04]  /*29b0*/  STL [R1+0x150], RZ ;  /* 0x000150ff01007387 */ /* 0x0003e80000100800 */
[----:B------:R1:W-:Y:S04]  /*29c0*/  STL [R1+0x154], RZ ;  /* 0x000154ff01007387 */ /* 0x0003e80000100800 */
[----:B------:R1:W-:Y:S04]  /*29d0*/  STL [R1+0x158], RZ ;  /* 0x000158ff01007387 */ /* 0x0003e80000100800 */
[----:B------:R1:W-:Y:S04]  /*29e0*/  STL [R1+0x15c], RZ ;  /* 0x00015cff01007387 */ /* 0x0003e80000100800 */
[----:B------:R1:W-:Y:S01]  /*29f0*/  STL [R1+0x160], RZ ;  /* 0x000160ff01007387 */ /* 0x0003e20000100800 */
[----:B0-----:R-:W-:-:S03]  /*2a00*/  R2UR UR11, R0 ;  /* 0x00000000000b72ca */ /* 0x001fc600000e0000 */
[----:B------:R1:W-:Y:S04]  /*2a10*/  STL [R1+0x164], RZ ;  /* 0x000164ff01007387 */ /* 0x0003e80000100800 */
[----:B------:R1:W-:Y:S04]  /*2a20*/  STL [R1+0x168], RZ ;  /* 0x000168ff01007387 */ /* 0x0003e80000100800 */
[----:B------:R1:W-:Y:S02]  /*2a30*/  STL [R1+0x16c], RZ ;  /* 0x00016cff01007387 */ /* 0x0003e40000100800 */
[----:B------:R-:W-:-:S02]  /*2a40*/  ULEA.HI UR12, UR11, UR11, URZ, 0x1 ;  /* 0x0000000b0b0c7291 */ /* 0x000fc4000f8f083f */
[----:B------:R1:W-:Y:S02]  /*2a50*/  STL [R1+0x170], RZ ;  /* 0x000170ff01007387 */ /* 0x0003e40000100800 */
[----:B------:R-:W-:Y:S02]  /*2a60*/  ULOP3.LUT UR16, UR12, 0x7fffe, URZ, 0xc0, !UPT ;  /* 0x0007fffe0c107892 */ /* 0x000fe4000f8ec03f */
[----:B------:R1:W-:Y:S01]  /*2a70*/  STL [R1+0x174], RZ ;  /* 0x000174ff01007387 */ /* 0x0003e20000100800 */
[----:B--2---:R-:W-:Y:S02]  /*2a80*/  ULEA UR12, UR18, UR17, 0x18 ;  /* 0x00000011120c7291 */ /* 0x004fe4000f8ec03f */
[----:B------:R-:W-:Y:S01]  /*2a90*/  UIADD3 UR16, UR11, -UR16, URZ ;  /* 0x800000100b107290 */ /* 0x000fe2000fffe03f */
[----:B------:R1:W-:Y:S03]  /*2aa0*/  STL [R1+0x178], RZ ;  /* 0x000178ff01007387 */ /* 0x0003e60000100800 */
[----:B------:R-:W-:Y:S01]  /*2ab0*/  ULEA UR16, UR16, UR12, 0xd ;  /* 0x0000000c10107291 */ /* 0x000fe2000f8e683f */
[----:B------:R1:W-:Y:S03]  /*2ac0*/  STL [R1+0x17c], RZ ;  /* 0x00017cff01007387 */ /* 0x0003e60000100800 */
[----:B------:R-:W-:Y:S01]  /*2ad0*/  UIADD3 UR16, UR16, 0x100, URZ ;  /* 0x0000010010107890 */ /* 0x000fe2000fffe03f */
[----:B------:R1:W-:Y:S03]  /*2ae0*/  STL [R1+0x180], RZ ;  /* 0x000180ff01007387 */ /* 0x0003e60000100800 */
[----:B------:R-:W-:Y:S01]  /*2af0*/  USHF.R.U32.HI UR11, URZ, 0x4, UR16 ;  /* 0x000000043f0b7899 */ /* 0x000fe20008011610 */
[----:B------:R1:W-:Y:S03]  /*2b00*/  STL [R1+0x184], RZ ;  /* 0x000184ff01007387 */ /* 0x0003e60000100800 */
[----:B------:R-:W-:Y:S01]  /*2b10*/  ULOP3.LUT UR11, UR11, 0x3fff, URZ, 0xc0, !UPT ;  /* 0x00003fff0b0b7892 */ /* 0x000fe2000f8ec03f */
[----:B------:R1:W-:Y:S04]  /*2b20*/  STL [R1+0x188], RZ ;  /* 0x000188ff01007387 */ /* 0x0003e80000100800 */
        /* <DEDUP_REMOVED lines=28> */
[----:B------:R1:W-:Y:S01]  /*2cf0*/  STL [R1+0x1fc], RZ ;  /* 0x0001fcff01007387 */ /* 0x0003e20000100800 */
[----:B------:R-:W-:Y:S05]  /*2d00*/  @!P0 BRA `(.L_x_17) ;  /* 0x0000006000a88947 */ /* 0x000fea0003800000 */
[----:B------:R-:W-:-:S06]  /*2d10*/  UISETP.NE.AND UP0, UPT, UR22, 0x3, UPT ;  /* 0x000000031600788c */ /* 0x000fcc000bf05270 */
[----:B------:R-:W-:-:S13]  /*2d20*/  PLOP3.LUT P1, PT, PT, PT, UP0, 0x80, 0x0 ;  /* 0x000000000000781c */ /* 0x000fda0003f2f008 */
[----:B------:R-:W-:Y:S05]  /*2d30*/  @!P1 BRA `(.L_x_18) ;  /* 0x0000000000049947 */ /* 0x000fea0003800000 */
[----:B------:R-:W-:Y:S01]  /*2d40*/  BPT.TRAP 0x1 ;  /* 0x000000040000795c */ /* 0x000fe20000300000 */
.L_x_18:
[----:B------:R-:W-:Y:S01]  /*2d50*/  ULEA UR6, UR5, UR12, 0x3 ;  /* 0x0000000c05067291 */ /* 0x000fe2000f8e183f */
[----:B------:R-:W-:-:S05]  /*2d60*/  IMAD.U32 R0, RZ, RZ, UR4 ;  /* 0x00000004ff007e24 */ /* 0x000fca000f8e00ff */
[----:B------:R-:W-:-:S04]  /*2d70*/  SHF.L.U32 R0, R0, 0x1f, RZ ;  /* 0x0000001f00007819 */ /* 0x000fc800000006ff */
[----:B------:R0:W2:Y:S01]  /*2d80*/  SYNCS.PHASECHK.TRANS64.TRYWAIT P0, [UR6], R0 ;  /* 0x00000000ff0075a7 */ /* 0x0000a20008000146 */
[----:B------:R-:W-:Y:S05]  /*2d90*/  @!P1 BRA `(.L_x_19) ;  /* 0x0000000000049947 */ /* 0x000fea0003800000 */
[----:B------:R-:W-:Y:S01]  /*2da0*/  BPT.TRAP 0x1 ;  /* 0x000000040000795c */ /* 0x000fe20000300000 */
.L_x_19:
[----:B--2---:R-:W-:Y:S05]  /*2db0*/  @P0 BRA `(.L_x_20) ;  /* 0x0000000000080947 */ /* 0x004fea0003800000 */
[----:B------:R-:W2:Y:S02]  /*2dc0*/  SYNCS.PHASECHK.TRANS64.TRYWAIT P0, [UR6], R0 ;  /* 0x00000000ff0075a7 */ /* 0x000ea40008000146 */
[----:B--2---:R-:W-:Y:S05]  /*2dd0*/  @!P0 BRA `(.L_x_21) ;  /* 0x0000026c00b88947 */ /* 0x004fea0003800000 */
.L_x_20:
[----:B------:R-:W-:Y:S01]  /*2de0*/  UIADD3 UR6, UR12, 0x18100, URZ ;  /* 0x000181000c067890 */ /* 0x000fe2000fffe03f */
[----:B------:R-:W-:Y:S01]  /*2df0*/  WARPGROUP.ARRIVE ;  /* 0x00000000000079c5 */ /* 0x000fe20000000000 */
[----:B------:R-:W-:Y:S02]  /*2e00*/  ULOP3.LUT UR7, UR11, 0x10000, URZ, 0xfc, !UPT ;  /* 0x000100000b077892 */ /* 0x000fe4000f8efc3f */
[----:B------:R-:W-:Y:S02]  /*2e10*/  USHF.R.U32.HI UR6, URZ, 0x4, UR6 ;  /* 0x000000043f067899 */ /* 0x000fe40008011606 */
[----:B------:R-:W-:Y:S02]  /*2e20*/  ULEA UR7, UR5, UR7, 0xb ;  /* 0x0000000705077291 */ /* 0x000fe4000f8e583f */
[----:B------:R-:W-:Y:S01]  /*2e30*/  ULOP3.LUT UR6, UR6, 0x3fff, URZ, 0xc0, !UPT ;  /* 0x00003fff06067892 */ /* 0x000fe2000f8ec03f */
[----:B------:R-:W-:Y:S01]  /*2e40*/  UMOV UR17, 0x40000040 ;  /* 0x4000004000117882 */ /* 0x000fe20000000000 */
[----:B------:R-:W-:-:S02]  /*2e50*/  UMOV UR19, 0x40000040 ;  /* 0x4000004000137882 */ /* 0x000fc40000000000 */
[----:B------:R-:W-:Y:S01]  /*2e60*/  ULOP3.LUT UR6, UR6, 0x10000, URZ, 0xfc, !UPT ;  /* 0x0001000006067892 */ /* 0x000fe2000f8efc3f */
[----:B------:R-:W-:-:S03]  /*2e70*/  UMOV UR16, UR7 ;  /* 0x0000000700107c82 */ /* 0x000fc60008000000 */
[----:B------:R-:W-:-:S07]  /*2e80*/  ULEA UR8, UR5, UR6, 0xb ;  /* 0x0000000605087291 */ /* 0x000fce000f8e583f */
[----:B------:R-:W-:Y:S02]  /*2e90*/  UMOV UR18, UR8 ;  /* 0x0000000800127c82 */ /* 0x000fe40008000000 */
[----:B------:R-:W-:Y:S01]  /*2ea0*/  QGMMA.64x256x32.F32.E5M2.E5M2 R24, gdesc[UR16], RZ, !UPT, gsb0 ;  /* 0x03e00000101879f3 */ /* 0x000fe2000c0038ff */
[----:B------:R-:W-:Y:S01]  /*2eb0*/  UIADD3 UR16, UR7, 0x400, URZ ;  /* 0x0000040007107890 */ /* 0x000fe2000fffe03f */
[----:B------:R-:W-:Y:S01]  /*2ec0*/  UMOV UR17, 0x40000040 ;  /* 0x4000004000117882 */ /* 0x000fe20000000000 */
[----:B------:R-:W-:Y:S02]  /*2ed0*/  WARPGROUP.DEPBAR.LE gsb0, 0x0 ;  /* 0x00008000000079c5 */ /* 0x000fe40000010000 */
[----:B------:R-:W-:Y:S04]  /*2ee0*/  STL.64 [R1], R24 ;  /* 0x0000001801007387 */ /* 0x000fe80000100a00 */
[----:B------:R-:W-:Y:S04]  /*2ef0*/  STL.64 [R1+0x8], R26 ;  /* 0x0000081a01007387 */ /* 0x000fe80000100a00 */
        /* <DEDUP_REMOVED lines=61> */
[----:B------:R3:W-:Y:S02]  /*32d0*/  STL.64 [R1+0x1f8], R150 ;  /* 0x0001f89601007387 */ /* 0x0007e40000100a00 */
[----:B---3--:R-:W-:-:S06]  /*32e0*/  WARPGROUP.ARRIVE ;  /* 0x00000000000079c5 */ /* 0x008fcc0000000000 */
[----:B------:R-:W-:Y:S03]  /*32f0*/  QGMMA.64x256x32.F32.E5M2.E5M2 R24, gdesc[UR16], RZ, !UPT, gsb0 ;  /* 0x03e00000101879f3 */ /* 0x000fe6000c0038ff */
[----:B------:R-:W-:Y:S02]  /*3300*/  WARPGROUP.DEPBAR.LE gsb0, 0x0 ;  /* 0x00008000000079c5 */ /* 0x000fe40000010000 */
        /* <DEDUP_REMOVED lines=63> */
[----:B------:R3:W-:Y:S04]  /*3700*/  STL.64 [R1+0x5d0], R24 ;  /* 0x0005d01801007387 */ /* 0x0007e80000100a00 */
[----:B---3--:R-:W3:Y:S04]  /*3710*/  LDL.LU.64 R24, [R1] ;  /* 0x0000000001187983 */ /* 0x008ee80000300a00 */
[----:B------:R-:W3:Y:S04]  /*3720*/  LDL.LU.64 R26, [R1+0x8] ;  /* 0x00000800011a7983 */ /* 0x000ee80000300a00 */
        /* <DEDUP_REMOVED lines=61> */
[----:B------:R-:W3:Y:S01]  /*3b00*/  LDL.LU.64 R150, [R1+0x1f8] ;  /* 0x0001f80001967983 */ /* 0x000ee20000300a00 */
[----:B------:R-:W-:-:S02]  /*3b10*/  UIADD3 UR16, UR7, 0x2, URZ ;  /* 0x0000000207107890 */ /* 0x000fc4000fffe03f */
[----:B------:R-:W-:Y:S01]  /*3b20*/  UIADD3 UR18, UR8, 0x2, URZ ;  /* 0x0000000208127890 */ /* 0x000fe2000fffe03f */
[----:B------:R-:W-:Y:S01]  /*3b30*/  UMOV UR17, 0x40000040 ;  /* 0x4000004000117882 */ /* 0x000fe20000000000 */
[----:B------:R-:W-:Y:S01]  /*3b40*/  UMOV UR19, 0x40000040 ;  /* 0x4000004000137882 */ /* 0x000fe20000000000 */
[----:B---3--:R-:W-:-:S06]  /*3b50*/  WARPGROUP.ARRIVE ;  /* 0x00000000000079c5 */ /* 0x008fcc0000000000 */
[----:B------:R-:W-:Y:S03]  /*3b60*/  QGMMA.64x256x32.F32.E5M2.E5M2 R24, gdesc[UR16], R24, gsb0 ;  /* 0x03e00000101879f3 */ /* 0x000fe60008003818 */
[----:B------:R-:W-:Y:S02]  /*3b70*/  WARPGROUP.DEPBAR.LE gsb0, 0x0 ;  /* 0x00008000000079c5 */ /* 0x000fe40000010000 */
[----:B------:R-:W-:Y:S01]  /*3b80*/  STL.64 [R1], R24 ;  /* 0x0000001801007387 */ /* 0x000fe20000100a00 */
[----:B------:R-:W-:Y:S02]  /*3b90*/  IMAD.MOV.U32 R2, RZ, RZ, R150 ;  /* 0x000000ffff027224 */ /* 0x000fe400078e0096 */
[----:B0-2---:R-:W-:Y:S01]  /*3ba0*/  IMAD.MOV.U32 R0, RZ, RZ, R151 ;  /* 0x000000ffff007224 */ /* 0x005fe200078e0097 */
[----:B------:R-:W-:Y:S01]  /*3bb0*/  STL.64 [R1+0x8], R26 ;  /* 0x0000081a01007387 */ /* 0x000fe20000100a00 */
[----:B------:R-:W-:-:S02]  /*3bc0*/  IMAD.MOV.U32 R4, RZ, RZ, R148 ;  /* 0x000000ffff047224 */ /* 0x000fc400078e0094 */
[----:B------:R-:W-:Y:S01]  /*3bd0*/  IMAD.MOV.U32 R3, RZ, RZ, R149 ;  /* 0x000000ffff037224 */ /* 0x000fe200078e0095 */
[----:B------:R-:W-:Y:S01]  /*3be0*/  STL.64 [R1+0x10], R28 ;  /* 0x0000101c01007387 */ /* 0x000fe20000100a00 */
[----:B------:R-:W-:Y:S02]  /*3bf0*/  IMAD.MOV.U32 R6, RZ, RZ, R146 ;  /* 0x000000ffff067224 */ /* 0x000fe400078e0092 */
[----:B------:R-:W-:Y:S01]  /*3c00*/  IMAD.MOV.U32 R5, RZ, RZ, R147 ;  /* 0x000000ffff057224 */ /* 0x000fe200078e0093 */
[----:B------:R-:W-:Y:S01]  /*3c10*/  STL.64 [R1+0x18], R30 ;  /* 0x0000181e01007387 */ /* 0x000fe20000100a00 */
[----:B------:R-:W-:Y:S02]  /*3c20*/  IMAD.MOV.U32 R8, RZ, RZ, R144 ;  /* 0x000000ffff087224 */ /* 0x000fe400078e0090 */
[----:B------:R-:W-:Y:S01]  /*3c30*/  IMAD.MOV.U32 R7, RZ, RZ, R145 ;  /* 0x000000ffff077224 */ /* 0x000fe200078e0091 */
        /* <DEDUP_REMOVED lines=18> */
[----:B------:R0:W-:Y:S01]  /*3d60*/  STL [R1+0x50], R44 ;  /* 0x0000502c01007387 */ /* 0x0001e20000100800 */
[----:B------:R-:W-:-:S02]  /*3d70*/  IMAD.MOV.U32 R22, RZ, RZ, R130 ;  /* 0x000000ffff167224 */ /* 0x000fc400078e0082 */
[----:B------:R-:W-:Y:S01]  /*3d80*/  IMAD.MOV.U32 R21, RZ, RZ, R131 ;  /* 0x000000ffff157224 */ /* 0x000fe200078e0083 */
[----:B------:R-:W2:Y:S01]  /*3d90*/  LDL.LU.64 R150, [R1+0x7c8] ;  /* 0x0007c80001967983 */ /* 0x000ea20000300a00 */
[----:B------:R-:W-:Y:S02]  /*3da0*/  IMAD.MOV.U32 R212, RZ, RZ, R128 ;  /* 0x000000ffffd47224 */ /* 0x000fe400078e0080 */
[----:B------:R-:W-:Y:S01]  /*3db0*/  IMAD.MOV.U32 R23, RZ, RZ, R129 ;  /* 0x000000ffff177224 */ /* 0x000fe200078e0081 */
[----:B------:R-:W2:Y:S01]  /*3dc0*/  LDL.LU.64 R148, [R1+0x7c0] ;  /* 0x0007c00001947983 */ /* 0x000ea20000300a00 */
[----:B------:R-:W-:Y:S02]  /*3dd0*/  IMAD.MOV.U32 R210, RZ, RZ, R126 ;  /* 0x000000ffffd27224 */ /* 0x000fe400078e007e */
[----:B------:R-:W-:Y:S01]  /*3de0*/  IMAD.MOV.U32 R211, RZ, RZ, R127 ;  /* 0x000000ffffd37224 */ /* 0x000fe200078e007f */
[----:B------:R-:W2:Y:S01]  /*3df0*/  LDL.LU.64 R146, [R1+0x7b8] ;  /* 0x0007b80001927983 */ /* 0x000ea20000300a00 */
        /* <DEDUP_REMOVED lines=120> */
[----:B------:R-:W-:-:S03]  /*4580*/  IMAD.MOV.U32 R235, RZ, RZ, R45 ;  /* 0x000000ffffeb7224 */ /* 0x000fc600078e002d */
[----:B------:R-:W2:Y:S04]  /*4590*/  LDL.LU.64 R64, [R1+0x670] ;  /* 0x0006700001407983 */ /* 0x000ea80000300a00 */
        /* <DEDUP_REMOVED lines=9> */
[----:B0-----:R-:W2:Y:S04]  /*4630*/  LDL.LU.64 R44, [R1+0x620] ;  /* 0x00062000012c7983 */ /* 0x001ea80000300a00 */
        /* <DEDUP_REMOVED lines=9> */
[----:B------:R-:W2:Y:S01]  /*46d0*/  LDL.LU.64 R24, [R1+0x5d0] ;  /* 0x0005d00001187983 */ /* 0x000ea20000300a00 */
[----:B------:R-:W-:Y:S01]  /*46e0*/  UIADD3 UR16, UR7, 0x402, URZ ;  /* 0x0000040207107890 */ /* 0x000fe2000fffe03f */
[----:B------:R-:W-:Y:S01]  /*46f0*/  UMOV UR17, 0x40000040 ;  /* 0x4000004000117882 */ /* 0x000fe20000000000 */
[----:B--2---:R-:W-:-:S07]  /*4700*/  WARPGROUP.ARRIVE ;  /* 0x00000000000079c5 */ /* 0x004fce0000000000 */
[----:B------:R-:W-:Y:S03]  /*4710*/  QGMMA.64x256x32.F32.E5M2.E5M2 R24, gdesc[UR16], R24, gsb0 ;  /* 0x03e00000101879f3 */ /* 0x000fe60008003818 */
        /* <DEDUP_REMOVED lines=23> */
[----:B0-----:R-:W2:Y:S04]  /*4890*/  LDL.LU R108, [R1] ;  /* 0x00000000016c7983 */ /* 0x001ea80000300800 */
[----:B------:R-:W2:Y:S04]  /*48a0*/  LDL.LU R109, [R1+0x4] ;  /* 0x00000400016d7983 */ /* 0x000ea80000300800 */
        /* <DEDUP_REMOVED lines=18> */
[----:B------:R-:W2:Y:S01]  /*49d0*/  LDL.LU R128, [R1+0x50] ;  /* 0x0000500001807983 */ /* 0x000ea20000300800 */
[----:B------:R-:W-:-:S02]  /*49e0*/  IMAD.MOV.U32 R129, RZ, RZ, R235 ;  /* 0x000000ffff817224 */ /* 0x000fc400078e00eb */
[----:B------:R-:W-:Y:S02]  /*49f0*/  IMAD.MOV.U32 R130, RZ, RZ, R234 ;  /* 0x000000ffff827224 */ /* 0x000fe400078e00ea */
[----:B------:R-:W-:Y:S02]  /*4a00*/  IMAD.MOV.U32 R131, RZ, RZ, R233 ;  /* 0x000000ffff837224 */ /* 0x000fe400078e00e9 */
[----:B------:R-:W-:Y:S02]  /*4a10*/  IMAD.MOV.U32 R132, RZ, RZ, R232 ;  /* 0x000000ffff847224 */ /* 0x000fe400078e00e8 */
[----:B------:R-:W-:Y:S02]  /*4a20*/  IMAD.MOV.U32 R133, RZ, RZ, R231 ;  /* 0x000000ffff857224 */ /* 0x000fe400078e00e7 */
[----:B------:R-:W-:Y:S02]  /*4a30*/  IMAD.MOV.U32 R134, RZ, RZ, R230 ;  /* 0x000000ffff867224 */ /* 0x000fe400078e00e6 */
        /* <DEDUP_REMOVED lines=39> */
[----:B------:R-:W-:Y:S01]  /*4cb0*/  IMAD.MOV.U32 R235, RZ, RZ, R0 ;  /* 0x000000ffffeb7224 */ /* 0x000fe200078e0000 */
[----:B------:R-:W-:Y:S02]  /*4cc0*/  UIADD3 UR16, UR7, 0x4, URZ ;  /* 0x0000000407107890 */ /* 0x000fe4000fffe03f */
[----:B------:R-:W-:Y:S01]  /*4cd0*/  UIADD3 UR18, UR8, 0x4, URZ ;  /* 0x0000000408127890 */ /* 0x000fe2000fffe03f */
[----:B------:R-:W-:Y:S01]  /*4ce0*/  UMOV UR17, 0x40000040 ;  /* 0x4000004000117882 */ /* 0x000fe20000000000 */
[----:B------:R-:W-:Y:S01]  /*4cf0*/  UMOV UR19, 0x40000040 ;  /* 0x4000004000137882 */ /* 0x000fe20000000000 */
[----:B--2---:R-:W-:-:S06]  /*4d00*/  WARPGROUP.ARRIVE ;  /* 0x00000000000079c5 */ /* 0x004fcc0000000000 */
[----:B------:R-:W-:Y:S03]  /*4d10*/  QGMMA.64x256x32.F32.E5M2.E5M2 R108, gdesc[UR16], R108, gsb0 ;  /* 0x03e00000106c79f3 */ /* 0x000fe6000800386c */
        /* <DEDUP_REMOVED lines=183> */
[----:B0-----:R-:W2:Y:S04]  /*5890*/  LDL.LU.64 R108, [R1] ;  /* 0x00000000016c7983 */ /* 0x001ea80000300a00 */
        /* <DEDUP_REMOVED lines=63> */
[----:B------:R-:W-:-:S02]  /*5c90*/  UIADD3 UR16, UR7, 0x6, URZ ;  /* 0x0000000607107890 */ /* 0x000fc4000fffe03f */
[----:B------:R-:W-:Y:S01]  /*5ca0*/  UIADD3 UR18, UR8, 0x6, URZ ;  /* 0x0000000608127890 */ /* 0x000fe2000fffe03f */
[----:B------:R-:W-:Y:S01]  /*5cb0*/  UMOV UR17, 0x40000040 ;  /* 0x4000004000117882 */ /* 0x000fe20000000000 */
[----:B------:R-:W-:Y:S01]  /*5cc0*/  UMOV UR19, 0x40000040 ;  /* 0x4000004000137882 */ /* 0x000fe20000000000 */
        /* <DEDUP_REMOVED lines=93> */
[----:B0-----:R-:W3:Y:S04]  /*62a0*/  LDL.LU.64 R150, [R1+0x518] ;  /* 0x0005180001967983 */ /* 0x001ee80000300a00 */
        /* <DEDUP_REMOVED lines=21> */
[----:B------:R-:W-:Y:S01]  /*6400*/  UIADD3 UR16, UR7, 0x406, URZ ;  /* 0x0000040607107890 */ /* 0x000fe2000fffe03f */
[----:B------:R-:W-:-:S02]  /*6410*/  UMOV UR17, 0x40000040 ;  /* 0x4000004000117882 */ /* 0x000fc40000000000 */
[----:B------:R0:W-:Y:S01]  /*6420*/  STL [R1+0x2d0], RZ ;  /* 0x0002d0ff01007387 */ /* 0x0001e20000100800 */
[----:B------:R-:W-:-:S03]  /*6430*/  ULDC UR7, c[0x0][0x50c] ;  /* 0x0001430000077ab9 */ /* 0x000fc60000000800 */
        /* <DEDUP_REMOVED lines=37> */
[----:B---3--:R-:W-:-:S06]  /*6690*/  WARPGROUP.ARRIVE ;  /* 0x00000000000079c5 */ /* 0x008fcc0000000000 */
[----:B------:R-:W-:Y:S01]  /*66a0*/  QGMMA.64x256x32.F32.E5M2.E5M2 R24, gdesc[UR16], R24, gsb0 ;  /* 0x03e00000101879f3 */ /* 0x000fe20008003818 */
[----:B------:R0:W-:Y:S04]  /*66b0*/  STL [R1+0x238], RZ ;  /* 0x000238ff01007387 */ /* 0x0001e80000100800 */
[----:B------:R0:W-:Y:S04]  /*66c0*/  STL [R1+0x234], RZ ;  /* 0x000234ff01007387 */ /* 0x0001e80000100800 */
[----:B------:R0:W-:Y:S04]  /*66d0*/  STL [R1+0x230], RZ ;  /* 0x000230ff01007387 */ /* 0x0001e80000100800 */
[----:B------:R0:W-:Y:S04]  /*66e0*/  STL [R1+0x22c], RZ ;  /* 0x00022cff01007387 */ /* 0x0001e80000100800 */
[----:B------:R0:W-:Y:S04]  /*66f0*/  STL [R1+0x228], RZ ;  /* 0x000228ff01007387 */ /* 0x0001e80000100800 */
[----:B------:R0:W-:Y:S01]  /*6700*/  STL [R1+0x224], RZ ;  /* 0x000224ff01007387 */ /* 0x0001e20000100800 */
[----:B------:R-:W-:-:S03]  /*6710*/  UISETP.NE.AND UP0, UPT, UR7, 0x4, UPT ;  /* 0x000000040700788c */ /* 0x000fc6000bf05270 */
[----:B------:R0:W-:Y:S04]  /*6720*/  STL [R1+0x220], RZ ;  /* 0x000220ff01007387 */ /* 0x0001e80000100800 */
[----:B------:R0:W-:Y:S04]  /*6730*/  STL [R1+0x21c], RZ ;  /* 0x00021cff01007387 */ /* 0x0001e80000100800 */
[----:B------:R0:W-:Y:S04]  /*6740*/  STL [R1+0x218], RZ ;  /* 0x000218ff01007387 */ /* 0x0001e80000100800 */
[----:B------:R0:W-:Y:S01]  /*6750*/  STL [R1+0x214], RZ ;  /* 0x000214ff01007387 */ /* 0x0001e20000100800 */
[----:B------:R-:W-:-:S03]  /*6760*/  USEL UR7, URZ, 0x1, UP0 ;  /* 0x000000013f077887 */ /* 0x000fc60008000000 */
[----:B------:R0:W-:Y:S04]  /*6770*/  STL [R1+0x210], RZ ;  /* 0x000210ff01007387 */ /* 0x0001e80000100800 */
[----:B------:R0:W-:Y:S04]  /*6780*/  STL [R1+0x20c], RZ ;  /* 0x00020cff01007387 */ /* 0x0001e80000100800 */
[----:B------:R0:W-:Y:S04]  /*6790*/  STL [R1+0x208], RZ ;  /* 0x000208ff01007387 */ /* 0x0001e80000100800 */
[----:B------:R0:W-:Y:S04]  /*67a0*/  STL [R1+0x204], RZ ;  /* 0x000204ff01007387 */ /* 0x0001e80000100800 */
[----:B------:R0:W-:Y:S01]  /*67b0*/  STL [R1+0x200], RZ ;  /* 0x000200ff01007387 */ /* 0x0001e20000100800 */
[----:B------:R-:W-:Y:S01]  /*67c0*/  ISETP.NE.AND P0, PT, RZ, UR7, PT ;  /* 0x00000007ff007c0c */ /* 0x000fe2000bf05270 */
[----:B------:R-:W-:Y:S01]  /*67d0*/  UMOV UR6, 0x4 ;  /* 0x0000000400067882 */ /* 0x000fe20000000000 */
[----:B------:R-:W-:Y:S01]  /*67e0*/  IMAD.MOV.U32 R0, RZ, RZ, R235 ;  /* 0x000000ffff007224 */ /* 0x000fe200078e00eb */
[----:B------:R-:W-:-:S02]  /*67f0*/  CS2R R236, SRZ ;  /* 0x0000000000ec7805 */ /* 0x000fc4000001ff00 */
[----:B--2---:R-:W-:Y:S02]  /*6800*/  CS2R R234, SRZ ;  /* 0x0000000000ea7805 */ /* 0x004fe4000001ff00 */
[----:B------:R-:W-:Y:S02]  /*6810*/  CS2R R232, SRZ ;  /* 0x0000000000e87805 */ /* 0x000fe4000001ff00 */
[----:B------:R-:W-:Y:S02]  /*6820*/  CS2R R230, SRZ ;  /* 0x0000000000e67805 */ /* 0x000fe4000001ff00 */
[----:B------:R-:W-:Y:S02]  /*6830*/  CS2R R228, SRZ ;  /* 0x0000000000e47805 */ /* 0x000fe4000001ff00 */
[----:B------:R-:W-:Y:S02]  /*6840*/  CS2R R226, SRZ ;  /* 0x0000000000e27805 */ /* 0x000fe4000001ff00 */
[----:B------:R-:W-:-:S02]  /*6850*/  CS2R R224, SRZ ;  /* 0x0000000000e07805 */ /* 0x000fc4000001ff00 */
[----:B------:R-:W-:Y:S02]  /*6860*/  CS2R R222, SRZ ;  /* 0x0000000000de7805 */ /* 0x000fe4000001ff00 */
        /* <DEDUP_REMOVED lines=45> */
[----:B------:R-:W-:Y:S01]  /*6b40*/  CS2R R2, SRZ ;  /* 0x0000000000027805 */ /* 0x000fe2000001ff00 */
[----:B------:R-:W-:Y:S02]  /*6b50*/  WARPGROUP.DEPBAR.LE gsb0, 0x0 ;  /* 0x00008000000079c5 */ /* 0x000fe40000010000 */
[----:B0-----:R-:W-:Y:S05]  /*6b60*/  @!P0 BRA `(.L_x_22) ;  /* 0x0000002000f88947 */ /* 0x001fea0003800000 */
[----:B------:R-:W2:Y:S04]  /*6b70*/  LDL R2, [R1] ;  /* 0x0000000001027983 */ /* 0x000ea80000100800 */
[----:B------:R-:W3:Y:S04]  /*6b80*/  LDL R3, [R1+0x4] ;  /* 0x0000040001037983 */ /* 0x000ee80000100800 */
[----:B------:R-:W4:Y:S04]  /*6b90*/  LDL R4, [R1+0x8] ;  /* 0x0000080001047983 */ /* 0x000f280000100800 */
[----:B------:R-:W5:Y:S04]  /*6ba0*/  LDL R5, [R1+0xc] ;  /* 0x00000c0001057983 */ /* 0x000f680000100800 */
        /* <DEDUP_REMOVED lines=102> */
[----:B------:R0:W-:Y:S04]  /*7210*/  STL [R1+0x4c0], R131 ;  /* 0x0004c08301007387 */ /* 0x0001e80000100800 */
[----:B0-----:R-:W5:Y:S04]  /*7220*/  LDL R131, [R1+0x1a8] ;  /* 0x0001a80001837983 */ /* 0x001f680000100800 */
        /* <DEDUP_REMOVED lines=39> */
[----:B0-----:R-:W5:Y:S01]  /*74a0*/  LDL R151, [R1+0x1f8] ;  /* 0x0001f80001977983 */ /* 0x001f620000100800 */
[----:B------:R-:W-:-:S01]  /*74b0*/  FADD R0, RZ, R0 ;  /* 0x00000000ff007221 */ /* 0x000fc20000000000 */
[----:B--2---:R-:W-:Y:S01]  /*74c0*/  FADD R2, RZ, R2 ;  /* 0x00000002ff027221 */ /* 0x004fe20000000000 */
[----:B---3--:R-:W-:-:S01]  /*74d0*/  FADD R3, RZ, R3 ;  /* 0x00000003ff037221 */ /* 0x008fc20000000000 */
[----:B----4-:R-:W-:Y:S01]  /*74e0*/  FADD R4, RZ, R4 ;  /* 0x00000004ff047221 */ /* 0x010fe20000000000 */
[----:B-----5:R-:W-:-:S01]  /*74f0*/  FADD R5, RZ, R5 ;  /* 0x00000005ff057221 */ /* 0x020fc20000000000 */
[----:B------:R-:W-:Y:S01]  /*7500*/  FADD R6, RZ, R6 ;  /* 0x00000006ff067221 */ /* 0x000fe20000000000 */
[----:B------:R-:W-:-:S01]  /*7510*/  FADD R7, RZ, R7 ;  /* 0x00000007ff077221 */ /* 0x000fc20000000000 */
        /* <DEDUP_REMOVED lines=14> */
[----:B------:R-:W2:Y:S01]  /*7600*/  LDL.LU R131, [R1+0x4c0] ;  /* 0x0004c00001837983 */ /* 0x000ea20000300800 */
        /* <DEDUP_REMOVED lines=13> */
[----:B------:R-:W3:Y:S01]  /*76e0*/  LDL.LU R132, [R1+0x4bc] ;  /* 0x0004bc0001847983 */ /* 0x000ee20000300800 */
        /* <DEDUP_REMOVED lines=16> */
[----:B------:R0:W-:Y:S01]  /*77f0*/  STL [R1+0x200], R133 ;  /* 0x0002008501007387 */ /* 0x0001e20000100800 */
        /* <DEDUP_REMOVED lines=9> */
[----:B0-----:R-:W4:Y:S01]  /*7890*/  LDL.LU R133, [R1+0x4b8] ;  /* 0x0004b80001857983 */ /* 0x001f220000300800 */
[----:B------:R-:W-:-:S01]  /*78a0*/  FADD R184, RZ, R184 ;  /* 0x000000b8ffb87221 */ /* 0x000fc20000000000 */
[----:B------:R-:W-:Y:S01]  /*78b0*/  FADD R185, RZ, R185 ;  /* 0x000000b9ffb97221 */ /* 0x000fe20000000000 */
[----:B------:R-:W-:-:S01]  /*78c0*/  FADD R186, RZ, R186 ;  /* 0x000000baffba7221 */ /* 0x000fc20000000000 */
        /* <DEDUP_REMOVED lines=10> */
[----:B0-----:R-:W5:Y:S01]  /*7970*/  LDL.LU R134, [R1+0x4b4] ;  /* 0x0004b40001867983 */ /* 0x001f620000300800 */
        /* <DEDUP_REMOVED lines=52> */
[----:B0-----:R-:W5:Y:S04]  /*7cc0*/  LDL.LU R138, [R1+0x4a4] ;  /* 0x0004a400018a7983 */ /* 0x001f680000300800 */
[----:B------:R0:W-:Y:S01]  /*7cd0*/  STL [R1+0x218], R139 ;  /* 0x0002188b01007387 */ /* 0x0001e20000100800 */
[----:B------:R-:W-:-:S03]  /*7ce0*/  FADD R140, RZ, R140 ;  /* 0x0000008cff8c7221 */ /* 0x000fc60000000000 */
        /* <DEDUP_REMOVED lines=34> */
[----:B------:R0:W-:Y:S04]  /*7f10*/  STL [R1+0x248], R151 ;  /* 0x0002489701007387 */ /* 0x0001e80000100800 */
[----:B0-----:R-:W5:Y:S04]  /*7f20*/  LDL.LU R151, [R1+0x470] ;  /* 0x0004700001977983 */ /* 0x001f680000300800 */
[----:B------:R0:W-:Y:S02]  /*7f30*/  STL [R1+0x24c], R0 ;  /* 0x00024c0001007387 */ /* 0x0001e40000100800 */
[----:B0-----:R-:W-:-:S05]  /*7f40*/  FADD R0, RZ, R24 ;  /* 0x00000018ff007221 */ /* 0x001fca0000000000 */
        /* <DEDUP_REMOVED lines=213> */
[----:B--2---:R-:W-:-:S05]  /*8ca0*/  FADD R0, RZ, R131 ;  /* 0x00000083ff007221 */ /* 0x004fca0000000000 */
[----:B------:R3:W-:Y:S02]  /*8cb0*/  STL [R1+0x3fc], R0 ;  /* 0x0003fc0001007387 */ /* 0x0007e40000100800 */
[----:B---3--:R-:W-:-:S05]  /*8cc0*/  FADD R0, RZ, R132 ;  /* 0x00000084ff007221 */ /* 0x008fca0000000000 */
[----:B------:R4:W-:Y:S02]  /*8cd0*/  STL [R1+0x400], R0 ;  /* 0x0004000001007387 */ /* 0x0009e40000100800 */
[----:B----4-:R-:W-:-:S05]  /*8ce0*/  FADD R0, RZ, R133 ;  /* 0x00000085ff007221 */ /* 0x010fca0000000000 */
[----:B------:R5:W-:Y:S02]  /*8cf0*/  STL [R1+0x404], R0 ;  /* 0x0004040001007387 */ /* 0x000be40000100800 */
[----:B-----5:R-:W-:-:S05]  /*8d00*/  FADD R0, RZ, R134 ;  /* 0x00000086ff007221 */ /* 0x020fca0000000000 */
        /* <DEDUP_REMOVED lines=34> */
[----:B------:R0:W-:Y:S01]  /*8f30*/  STL [R1+0x44c], R0 ;  /* 0x00044c0001007387 */ /* 0x0001e20000100800 */
[----:B------:R-:W-:-:S05]  /*8f40*/  UMOV UR6, URZ ;  /* 0x0000003f00067c82 */ /* 0x000fca0008000000 */
.L_x_22:
[----:B------:R-:W-:Y:S01]  /*8f50*/  UIADD3 UR23, UR5, 0x1, URZ ;  /* 0x0000000105177890 */ /* 0x000fe2000fffe03f */
[----:B------:R-:W-:-:S03]  /*8f60*/  UMOV UR8, 0x1 ;  /* 0x0000000100087882 */ /* 0x000fc60000000000 */
[----:B------:R-:W-:-:S04]  /*8f70*/  UISETP.NE.AND UP0, UPT, UR23, 0x3, UPT ;  /* 0x000000031700788c */ /* 0x000fc8000bf05270 */
[----:B------:R-:W-:Y:S02]  /*8f80*/  USEL UR24, URZ, 0x1, UP0 ;  /* 0x000000013f187887 */ /* 0x000fe40008000000 */
[----:B------:R-:W-:Y:S02]  /*8f90*/  USEL UR23, UR23, URZ, UP0 ;  /* 0x0000003f17177287 */ /* 0x000fe40008000000 */
[----:B------:R-:W-:-:S12]  /*8fa0*/  ULOP3.LUT UR24, UR4, UR24, URZ, 0x3c, !UPT ;  /* 0x0000001804187292 */ /* 0x000fd8000f8e3c3f */
.L_x_17:
[----:B------:R-:W-:-:S04]  /*8fb0*/  UISETP.LT.AND UP0, UPT, UR10, 0x1, UPT ;  /* 0x000000010a00788c */ /* 0x000fc8000bf01270 */
[----:B------:R-:W-:-:S04]  /*8fc0*/  USEL UR16, UR10, 0x1, UP0 ;  /* 0x000000010a107887 */ /* 0x000fc80008000000 */
[----:B------:R-:W-:-:S04]  /*8fd0*/  UIADD3 UR26, UR10, -UR16, URZ ;  /* 0x800000100a1a7290 */ /* 0x000fc8000fffe03f */
[----:B------:R-:W-:-:S06]  /*8fe0*/  UISETP.GE.AND UP0, UPT, UR26, 0x1, UPT ;  /* 0x000000011a00788c */ /* 0x000fcc000bf06270 */
[----:B------:R-:W-:-:S13]  /*8ff0*/  PLOP3.LUT P0, PT, PT, PT, UP0, 0x80, 0x0 ;  /* 0x000000000000781c */ /* 0x000fda0003f0f008 */
[----:B------:R-:W-:Y:S05]  /*9000*/  @!P0 BRA `(.L_x_23) ;  /* 0x00000088009c8947 */ /* 0x000fea0003800000 */
[----:B------:R-:W-:Y:S01]  /*9010*/  UMOV UR25, UR5 ;  /* 0x0000000500197c82 */ /* 0x000fe20008000000 */
[----:B------:R-:W-:-:S05]  /*9020*/  ULDC UR27, c[0x0][0x50c] ;  /* 0x00014300001b7ab9 */ /* 0x000fca0000000800 */
.L_x_31:
[----:B------:R-:W-:-:S06]  /*9030*/  UISETP.NE.AND UP0, UPT, UR22, 0x3, UPT ;  /* 0x000000031600788c */ /* 0x000fcc000bf05270 */
[----:B------:R-:W-:-:S13]  /*9040*/  PLOP3.LUT P1, PT, PT, PT, UP0, 0x80, 0x0 ;  /* 0x000000000000781c */ /* 0x000fda0003f2f008 */
[----:B-----5:R-:W-:Y:S05]  /*9050*/  @!P1 BRA `(.L_x_24) ;  /* 0x0000000000049947 */ /* 0x020fea0003800000 */
[----:B------:R-:W-:Y:S01]  /*9060*/  BPT.TRAP 0x1 ;  /* 0x000000040000795c */ /* 0x000fe20000300000 */
.L_x_24:
[----:B------:R-:W2:Y:S01]  /*9070*/  S2UR UR16, SR_CgaCtaId ;  /* 0x00000000001079c3 */ /* 0x000ea20000008800 */
[----:B------:R-:W-:Y:S01]  /*9080*/  UMOV UR12, 0x400 ;  /* 0x00000400000c7882 */ /* 0x000fe20000000000 */
[----:B0-----:R-:W-:-:S05]  /*9090*/  IMAD.U32 R0, RZ, RZ, UR24 ;  /* 0x00000018ff007e24 */ /* 0x001fca000f8e00ff */
[----:B------:R-:W-:Y:S01]  /*90a0*/  SHF.L.U32 R0, R0, 0x1f, RZ ;  /* 0x0000001f00007819 */ /* 0x000fe200000006ff */
[----:B--2---:R-:W-:-:S04]  /*90b0*/  ULEA UR12, UR16, UR12, 0x18 ;  /* 0x0000000c100c7291 */ /* 0x004fc8000f8ec03f */
[----:B------:R-:W-:-:S09]  /*90c0*/  ULEA UR16, UR23, UR12, 0x3 ;  /* 0x0000000c17107291 */ /* 0x000fd2000f8e183f */
[----:B------:R0:W2:Y:S01]  /*90d0*/  SYNCS.PHASECHK.TRANS64.TRYWAIT P0, [UR16], R0 ;  /* 0x00000000ff0075a7 */ /* 0x0000a20008000150 */
[----:B------:R-:W-:Y:S05]  /*90e0*/  @!P1 BRA `(.L_x_25) ;  /* 0x0000000000049947 */ /* 0x000fea0003800000 */
[----:B------:R-:W-:Y:S01]  /*90f0*/  BPT.TRAP 0x1 ;  /* 0x000000040000795c */ /* 0x000fe20000300000 */
.L_x_25:
[----:B--2---:R-:W-:Y:S05]  /*9100*/  @P0 BRA `(.L_x_26) ;  /* 0x0000000000080947 */ /* 0x004fea0003800000 */
[----:B------:R-:W2:Y:S02]  /*9110*/  SYNCS.PHASECHK.TRANS64.TRYWAIT P0, [UR16], R0 ;  /* 0x00000000ff0075a7 */ /* 0x000ea40008000150 */
[----:B--2---:R-:W-:Y:S05]  /*9120*/  @!P0 BRA `(.L_x_27) ;  /* 0x0000020800fc8947 */ /* 0x004fea0003800000 */
.L_x_26:
        /* <DEDUP_REMOVED lines=64> */
[----:B--2---:R-:W2:Y:S04]  /*9530*/  LDL.LU.64 R108, [R1] ;  /* 0x00000000016c7983 */ /* 0x004ea80000300a00 */
        /* <DEDUP_REMOVED lines=64> */
[----:B------:R-:W-:Y:S01]  /*9940*/  UISETP.NE.AND UP0, UPT, UR7, URZ, UPT ;  /* 0x0000003f0700728c */ /* 0x000fe2000bf05270 */
[----:B------:R-:W-:Y:S01]  /*9950*/  STL [R1+0x8c4], R23 ;  /* 0x0008c41701007387 */ /* 0x000fe20000100800 */
[----:B------:R-:W-:Y:S02]  /*9960*/  USHF.R.U32.HI UR16, URZ, 0x4, UR16 ;  /* 0x000000043f107899 */ /* 0x000fe40008011610 */
[----:B------:R-:W-:Y:S01]  /*9970*/  USEL UR8, UR8, URZ, !UP0 ;  /* 0x0000003f08087287 */ /* 0x000fe2000c000000 */
[----:B------:R-:W-:Y:S01]  /*9980*/  STL [R1+0x8c0], R22 ;  /* 0x0008c01601007387 */ /* 0x000fe20000100800 */
[----:B------:R-:W-:Y:S02]  /*9990*/  ULOP3.LUT UR16, UR16, 0x3fff, URZ, 0xc0, !UPT ;  /* 0x00003fff10107892 */ /* 0x000fe4000f8ec03f */
[----:B------:R-:W-:Y:S01]  /*99a0*/  UISETP.NE.U32.AND UP0, UPT, UR8, URZ, UPT ;  /* 0x0000003f0800728c */ /* 0x000fe2000bf05070 */
[----:B------:R-:W-:Y:S01]  /*99b0*/  STL [R1+0x8bc], R21 ;  /* 0x0008bc1501007387 */ /* 0x000fe20000100800 */
[----:B------:R-:W-:-:S02]  /*99c0*/  ULOP3.LUT UR7, UR11, 0x10000, URZ, 0xfc, !UPT ;  /* 0x000100000b077892 */ /* 0x000fc4000f8efc3f */
[----:B------:R-:W-:Y:S01]  /*99d0*/  ULOP3.LUT UR8, UR16, 0x10000, URZ, 0xfc, !UPT ;  /* 0x0001000010087892 */ /* 0x000fe2000f8efc3f */
[----:B------:R-:W-:Y:S01]  /*99e0*/  STL [R1+0x8b8], R20 ;  /* 0x0008b81401007387 */ /* 0x000fe20000100800 */
[----:B------:R-:W-:Y:S02]  /*99f0*/  ULEA UR7, UR23, UR7, 0xb ;  /* 0x0000000717077291 */ /* 0x000fe4000f8e583f */
[----:B------:R-:W-:Y:S01]  /*9a00*/  ULEA UR8, UR23, UR8, 0xb ;  /* 0x0000000817087291 */ /* 0x000fe2000f8e583f */
[----:B------:R-:W-:Y:S01]  /*9a10*/  STL [R1+0x8b4], R19 ;  /* 0x0008b41301007387 */ /* 0x000fe20000100800 */
[----:B------:R-:W-:Y:S01]  /*9a20*/  UMOV UR17, 0x40000040 ;  /* 0x4000004000117882 */ /* 0x000fe20000000000 */
[----:B------:R-:W-:Y:S02]  /*9a30*/  UMOV UR19, 0x40000040 ;  /* 0x4000004000137882 */ /* 0x000fe40000000000 */
[----:B------:R-:W-:Y:S01]  /*9a40*/  UMOV UR16, UR7 ;  /* 0x0000000700107c82 */ /* 0x000fe20008000000 */
[----:B------:R-:W-:Y:S01]  /*9a50*/  STL [R1+0x8b0], R18 ;  /* 0x0008b01201007387 */ /* 0x000fe20000100800 */
[----:B------:R-:W-:-:S03]  /*9a60*/  UMOV UR18, UR8 ;  /* 0x0000000800127c82 */ /* 0x000fc60008000000 */
[----:B------:R-:W-:Y:S04]  /*9a70*/  STL [R1+0x8ac], R17 ;  /* 0x0008ac1101007387 */ /* 0x000fe80000100800 */
        /* <DEDUP_REMOVED lines=14> */
[----:B-----5:R-:W-:Y:S01]  /*9b60*/  STL [R1+0x870], R2 ;  /* 0x0008700201007387 */ /* 0x020fe20000100800 */
[----:B--2---:R-:W-:-:S06]  /*9b70*/  WARPGROUP.ARRIVE ;  /* 0x00000000000079c5 */ /* 0x004fcc0000000000 */
[----:B------:R-:W-:Y:S03]  /*9b80*/  QGMMA.64x256x32.F32.E5M2.E5M2 R108, gdesc[UR16], R108, UP0, gsb0 ;  /* 0x03e00000106c79f3 */ /* 0x000fe6000b80386c */
        /* <DEDUP_REMOVED lines=65> */
[----:B--2---:R-:W2:Y:S04]  /*9fa0*/  LDL.LU.64 R234, [R1+0xcc0] ;  /* 0x000cc00001ea7983 */ /* 0x004ea80000300a00 */
[----:B------:R-:W3:Y:S04]  /*9fb0*/  LDL.LU.64 R232, [R1+0xcb8] ;  /* 0x000cb80001e87983 */ /* 0x000ee80000300a00 */
[----:B------:R-:W4:Y:S04]  /*9fc0*/  LDL.LU.64 R230, [R1+0xcb0] ;  /* 0x000cb00001e67983 */ /* 0x000f280000300a00 */
        /* <DEDUP_REMOVED lines=60> */
[----:B------:R-:W4:Y:S01]  /*a390*/  LDL.LU.64 R108, [R1+0xac8] ;  /* 0x000ac800016c7983 */ /* 0x000f220000300a00 */
[----:B------:R-:W-:Y:S01]  /*a3a0*/  UIADD3 UR16, UR7, 0x400, URZ ;  /* 0x0000040007107890 */ /* 0x000fe2000fffe03f */
[----:B------:R-:W-:-:S02]  /*a3b0*/  UMOV UR17, 0x40000040 ;  /* 0x4000004000117882 */ /* 0x000fc40000000000 */
[----:B--2---:R-:W-:Y:S04]  /*a3c0*/  STL.64 [R1+0xac0], R234 ;  /* 0x000ac0ea01007387 */ /* 0x004fe80000100a00 */
[----:B---3--:R-:W-:Y:S04]  /*a3d0*/  STL.64 [R1+0xab8], R232 ;  /* 0x000ab8e801007387 */ /* 0x008fe80000100a00 */
[----:B----4-:R-:W-:Y:S04]  /*a3e0*/  STL.64 [R1+0xab0], R230 ;  /* 0x000ab0e601007387 */ /* 0x010fe80000100a00 */
        /* <DEDUP_REMOVED lines=38> */
[----:B------:R-:W-:Y:S01]  /*a650*/  STL.64 [R1+0x978], R152 ;  /* 0x0009789801007387 */ /* 0x000fe20000100a00 */
[----:B------:R-:W-:-:S06]  /*a660*/  WARPGROUP.ARRIVE ;  /* 0x00000000000079c5 */ /* 0x000fcc0000000000 */
[----:B------:R-:W-:Y:S03]  /*a670*/  QGMMA.64x256x32.F32.E5M2.E5M2 R24, gdesc[UR16], R24, UP0, gsb0 ;  /* 0x03e00000101879f3 */ /* 0x000fe6000b803818 */
        /* <DEDUP_REMOVED lines=91> */
[----:B--2---:R-:W-:-:S06]  /*ac30*/  WARPGROUP.ARRIVE ;  /* 0x00000000000079c5 */ /* 0x004fcc0000000000 */
[----:B------:R-:W-:Y:S03]  /*ac40*/  QGMMA.64x256x32.F32.E5M2.E5M2 R108, gdesc[UR16], R108, gsb0 ;  /* 0x03e00000106c79f3 */ /* 0x000fe6000800386c */
[----:B------:R-:W-:Y:S02]  /*ac50*/  WARPGROUP.DEPBAR.LE gsb0, 0x0 ;  /* 0x00008000000079c5 */ /* 0x000fe40000010000 */
[----:B------:R-:W-:Y:S01]  /*ac60*/  STL.64 [R1], R108 ;  /* 0x0000006c01007387 */ /* 0x000fe20000100a00 */
[----:B------:R-:W-:Y:S02]  /*ac70*/  IMAD.MOV.U32 R2, RZ, RZ, R234 ;  /* 0x000000ffff027224 */ /* 0x000fe400078e00ea */
[----:B0-----:R-:W-:Y:S01]  /*ac80*/  IMAD.MOV.U32 R0, RZ, RZ, R235 ;  /* 0x000000ffff007224 */ /* 0x001fe200078e00eb */
        /* <DEDUP_REMOVED lines=31> */
[----:B------:R-:W-:-:S03]  /*ae80*/  IMAD.MOV.U32 R23, RZ, RZ, R213 ;  /* 0x000000ffff177224 */ /* 0x000fc600078e00d5 */
        /* <DEDUP_REMOVED lines=40> */
[----:B------:R0:W-:Y:S04]  /*b110*/  STL [R1+0x1a0], R212 ;  /* 0x0001a0d401007387 */ /* 0x0001e80000100800 */
[----:B------:R-:W2:Y:S04]  /*b120*/  LDL.LU.64 R234, [R1+0xac0] ;  /* 0x000ac00001ea7983 */ /* 0x000ea80000300a00 */
        /* <DEDUP_REMOVED lines=10> */
[----:B0-----:R-:W4:Y:S04]  /*b1d0*/  LDL.LU.64 R212, [R1+0xa68] ;  /* 0x000a680001d47983 */ /* 0x001f280000300a00 */
        /* <DEDUP_REMOVED lines=248> */
[----:B------:R-:W-:Y:S01]  /*c160*/  IMAD.MOV.U32 R235, RZ, RZ, R0 ;  /* 0x000000ffffeb7224 */ /* 0x000fe200078e0000 */
[----:B------:R-:W-:Y:S01]  /*c170*/  UIADD3 UR16, UR7, 0x4, URZ ;  /* 0x0000000407107890 */ /* 0x000fe2000fffe03f */
[----:B------:R0:W5:Y:S01]  /*c180*/  LDL.LU R23, [R1+0x8c4] ;  /* 0x0008c40001177983 */ /* 0x0001620000300800 */
[----:B------:R-:W-:Y:S01]  /*c190*/  UIADD3 UR18, UR8, 0x4, URZ ;  /* 0x0000000408127890 */ /* 0x000fe2000fffe03f */
[----:B------:R-:W-:Y:S01]  /*c1a0*/  UMOV UR17, 0x40000040 ;  /* 0x4000004000117882 */ /* 0x000fe20000000000 */
[----:B------:R-:W-:Y:S01]  /*c1b0*/  UMOV UR19, 0x40000040 ;  /* 0x4000004000137882 */ /* 0x000fe20000000000 */
[----:B------:R0:W5:Y:S04]  /*c1c0*/  LDL.LU R22, [R1+0x8c0] ;  /* 0x0008c00001167983 */ /* 0x0001680000300800 */
        /* <DEDUP_REMOVED lines=19> */
[----:B------:R0:W5:Y:S01]  /*c300*/  LDL.LU R2, [R1+0x870] ;  /* 0x0008700001027983 */ /* 0x0001620000300800 */
        /* <DEDUP_REMOVED lines=336> */
[----:B--2---:R0:W5:Y:S04]  /*d810*/  LDL.LU.64 R234, [R1+0x668] ;  /* 0x0006680001ea7983 */ /* 0x0041680000300a00 */
[----:B------:R0:W5:Y:S04]  /*d820*/  LDL.LU.64 R232, [R1+0x660] ;  /* 0x0006600001e87983 */ /* 0x0001680000300a00 */
        /* <DEDUP_REMOVED lines=64> */
[----:B------:R-:W-:-:S04]  /*dc30*/  UIADD3 UR6, UR6, 0x4, URZ ;  /* 0x0000000406067890 */ /* 0x000fc8000fffe03f */
[----:B------:R-:W-:-:S04]  /*dc40*/  UISETP.NE.AND UP0, UPT, UR6, UR27, UPT ;  /* 0x0000001b0600728c */ /* 0x000fc8000bf05270 */
[----:B------:R-:W-:-:S06]  /*dc50*/  USEL UR7, URZ, 0x1, UP0 ;  /* 0x000000013f077887 */ /* 0x000fcc0008000000 */
[----:B------:R-:W-:Y:S01]  /*dc60*/  ISETP.NE.AND P0, PT, RZ, UR7, PT ;  /* 0x00000007ff007c0c */ /* 0x000fe2000bf05270 */
[----:B--2---:R-:W-:-:S06]  /*dc70*/  WARPGROUP.ARRIVE ;  /* 0x00000000000079c5 */ /* 0x004fcc0000000000 */
[----:B------:R-:W-:Y:S03]  /*dc80*/  QGMMA.64x256x32.F32.E5M2.E5M2 R24, gdesc[UR16], R24, gsb0 ;  /* 0x03e00000101879f3 */ /* 0x000fe60008003818 */
[----:B------:R-:W-:-:S03]  /*dc90*/  WARPGROUP.DEPBAR.LE gsb0, 0x0 ;  /* 0x00008000000079c5 */ /* 0x000fc60000010000 */
[----:B0-----:R-:W-:Y:S05]  /*dca0*/  @!P0 BRA `(.L_x_28) ;  /* 0x0000003800fc8947 */ /* 0x001fea0003800000 */
[----:B-----5:R0:W-:Y:S04]  /*dcb0*/  STL [R1+0x698], R225 ;  /* 0x000698e101007387 */ /* 0x0201e80000100800 */
[----:B------:R2:W-:Y:S01]  /*dcc0*/  STL [R1+0x694], R226 ;  /* 0x000694e201007387 */ /* 0x0005e20000100800 */
[----:B0-----:R-:W-:-:S03]  /*dcd0*/  IMAD.MOV.U32 R225, RZ, RZ, R0 ;  /* 0x000000ffffe17224 */ /* 0x001fc600078e0000 */
[----:B--2---:R-:W2:Y:S04]  /*dce0*/  LDL R226, [R1+0x4] ;  /* 0x0000040001e27983 */ /* 0x004ea80000100800 */
[----:B------:R0:W-:Y:S04]  /*dcf0*/  STL [R1+0x690], R227 ;  /* 0x000690e301007387 */ /* 0x0001e80000100800 */
[----:B0-----:R-:W3:Y:S04]  /*dd00*/  LDL R227, [R1+0x8] ;  /* 0x0000080001e37983 */ /* 0x001ee80000100800 */
[----:B------:R0:W-:Y:S04]  /*dd10*/  STL [R1+0x68c], R228 ;  /* 0x00068ce401007387 */ /* 0x0001e80000100800 */
[----:B0-----:R-:W4:Y:S04]  /*dd20*/  LDL R228, [R1+0xc] ;  /* 0x00000c0001e47983 */ /* 0x001f280000100800 */
        /* <DEDUP_REMOVED lines=211> */
[----:B0-----:R-:W4:Y:S04]  /*ea60*/  LDL.LU R122, [R1+0x200] ;  /* 0x00020000017a7983 */ /* 0x001f280000300800 */
        /* <DEDUP_REMOVED lines=10> */
[----:B------:R-:W4:Y:S04]  /*eb10*/  LDL.LU R0, [R1+0x22c] ;  /* 0x00022c0001007983 */ /* 0x000f280000300800 */
        /* <DEDUP_REMOVED lines=37> */
[----:B0-----:R-:W4:Y:S04]  /*ed70*/  LDL.LU R146, [R1+0x210] ;  /* 0x0002100001927983 */ /* 0x001f280000300800 */
[----:B------:R0:W-:Y:S01]  /*ed80*/  STL [R1+0x480], R147 ;  /* 0x0004809301007387 */ /* 0x0001e20000100800 */
[----:B------:R-:W-:-:S03]  /*ed90*/  FADD R2, R225, R2 ;  /* 0x00000002e1027221 */ /* 0x000fc60000000000 */
[----:B0-----:R-:W4:Y:S04]  /*eda0*/  LDL R147, [R1+0x1f8] ;  /* 0x0001f80001937983 */ /* 0x001f280000100800 */
[----:B------:R0:W-:Y:S01]  /*edb0*/  STL [R1+0x47c], R148 ;  /* 0x00047c9401007387 */ /* 0x0001e20000100800 */
[----:B--2---:R-:W-:-:S01]  /*edc0*/  FADD R3, R226, R3 ;  /* 0x00000003e2037221 */ /* 0x004fc20000000000 */
[----:B---3--:R-:W-:Y:S02]  /*edd0*/  FADD R4, R227, R4 ;  /* 0x00000004e3047221 */ /* 0x008fe40000000000 */
[----:B0-----:R-:W2:Y:S04]  /*ede0*/  LDL R148, [R1+0x1c0] ;  /* 0x0001c00001947983 */ /* 0x001ea80000100800 */
[----:B------:R0:W-:Y:S01]  /*edf0*/  STL [R1+0x478], R149 ;  /* 0x0004789501007387 */ /* 0x0001e20000100800 */
[----:B----4-:R-:W-:-:S01]  /*ee00*/  FADD R5, R228, R5 ;  /* 0x00000005e4057221 */ /* 0x010fc20000000000 */
[----:B------:R-:W-:-:S02]  /*ee10*/  FADD R6, R229, R6 ;  /* 0x00000006e5067221 */ /* 0x000fc40000000000 */
[----:B0-----:R-:W3:Y:S04]  /*ee20*/  LDL R149, [R1+0x1f4] ;  /* 0x0001f40001957983 */ /* 0x001ee80000100800 */
[----:B------:R0:W-:Y:S01]  /*ee30*/  STL [R1+0x474], R150 ;  /* 0x0004749601007387 */ /* 0x0001e20000100800 */
[----:B------:R-:W-:-:S01]  /*ee40*/  FADD R7, R230, R7 ;  /* 0x00000007e6077221 */ /* 0x000fc20000000000 */
[----:B------:R-:W-:Y:S02]  /*ee50*/  FADD R8, R231, R8 ;  /* 0x00000008e7087221 */ /* 0x000fe40000000000 */
[----:B0-----:R-:W4:Y:S04]  /*ee60*/  LDL.LU R150, [R1+0x20c] ;  /* 0x00020c0001967983 */ /* 0x001f280000300800 */
[----:B------:R0:W-:Y:S01]  /*ee70*/  STL [R1+0x470], R151 ;  /* 0x0004709701007387 */ /* 0x0001e20000100800 */
[----:B------:R-:W-:-:S01]  /*ee80*/  FADD R9, R232, R9 ;  /* 0x00000009e8097221 */ /* 0x000fc20000000000 */
[----:B------:R-:W-:-:S02]  /*ee90*/  FADD R10, R233, R10 ;  /* 0x0000000ae90a7221 */ /* 0x000fc40000000000 */
[----:B0-----:R-:W3:Y:S04]  /*eea0*/  LDL R151, [R1+0x1f0] ;  /* 0x0001f00001977983 */ /* 0x001ee80000100800 */
[----:B------:R-:W2:Y:S04]  /*eeb0*/  LDL.LU R225, [R1+0x698] ;  /* 0x0006980001e17983 */ /* 0x000ea80000300800 */
[----:B------:R-:W4:Y:S04]  /*eec0*/  LDL.LU R226, [R1+0x694] ;  /* 0x0006940001e27983 */ /* 0x000f280000300800 */
[----:B------:R-:W3:Y:S04]  /*eed0*/  LDL.LU R227, [R1+0x690] ;  /* 0x0006900001e37983 */ /* 0x000ee80000300800 */
[----:B------:R-:W3:Y:S04]  /*eee0*/  LDL.LU R228, [R1+0x68c] ;  /* 0x00068c0001e47983 */ /* 0x000ee80000300800 */
[----:B------:R-:W3:Y:S01]  /*eef0*/  LDL.LU R229, [R1+0x688] ;  /* 0x0006880001e57983 */ /* 0x000ee20000300800 */
[----:B------:R-:W-:-:S03]  /*ef00*/  FADD R11, R234, R11 ;  /* 0x0000000bea0b7221 */ /* 0x000fc60000000000 */
[----:B------:R-:W3:Y:S01]  /*ef10*/  LDL.LU R230, [R1+0x684] ;  /* 0x0006840001e67983 */ /* 0x000ee20000300800 */
[----:B------:R-:W-:-:S03]  /*ef20*/  FADD R12, R235, R12 ;  /* 0x0000000ceb0c7221 */ /* 0x000fc60000000000 */
[----:B------:R-:W3:Y:S04]  /*ef30*/  LDL.LU R231, [R1+0x680] ;  /* 0x0006800001e77983 */ /* 0x000ee80000300800 */
[----:B------:R-:W3:Y:S04]  /*ef40*/  LDL.LU R232, [R1+0x67c] ;  /* 0x00067c0001e87983 */ /* 0x000ee80000300800 */
[----:B------:R-:W3:Y:S04]  /*ef50*/  LDL.LU R233, [R1+0x678] ;  /* 0x0006780001e97983 */ /* 0x000ee80000300800 */
[----:B------:R-:W3:Y:S04]  /*ef60*/  LDL.LU R234, [R1+0x674] ;  /* 0x0006740001ea7983 */ /* 0x000ee80000300800 */
[----:B------:R-:W3:Y:S01]  /*ef70*/  LDL.LU R235, [R1+0x670] ;  /* 0x0006700001eb7983 */ /* 0x000ee20000300800 */
[----:B------:R-:W-:-:S01]  /*ef80*/  FADD R13, R24, R13 ;  /* 0x0000000d180d7221 */ /* 0x000fc20000000000 */
[----:B------:R-:W-:Y:S01]  /*ef90*/  FADD R14, R25, R14 ;  /* 0x0000000e190e7221 */ /* 0x000fe20000000000 */
[----:B------:R-:W-:-:S01]  /*efa0*/  FADD R15, R26, R15 ;  /* 0x0000000f1a0f7221 */ /* 0x000fc20000000000 */
[----:B------:R-:W3:Y:S01]  /*efb0*/  LDL.LU R24, [R1+0x66c] ;  /* 0x00066c0001187983 */ /* 0x000ee20000300800 */
[----:B------:R-:W-:-:S01]  /*efc0*/  FADD R16, R27, R16 ;  /* 0x000000101b107221 */ /* 0x000fc20000000000 */
[----:B------:R-:W-:-:S02]  /*efd0*/  FADD R17, R28, R17 ;  /* 0x000000111c117221 */ /* 0x000fc40000000000 */
[----:B------:R-:W3:Y:S01]  /*efe0*/  LDL.LU R25, [R1+0x668] ;  /* 0x0006680001197983 */ /* 0x000ee20000300800 */
[----:B------:R-:W-:-:S03]  /*eff0*/  FADD R18, R29, R18 ;  /* 0x000000121d127221 */ /* 0x000fc60000000000 */
        /* <DEDUP_REMOVED lines=157> */
[----:B--2---:R-:W-:-:S03]  /*f9d0*/  FADD R225, R108, R225 ;  /* 0x000000e16ce17221 */ /* 0x004fc60000000000 */
[----:B------:R-:W2:Y:S01]  /*f9e0*/  LDL.LU R105, [R1+0x528] ;  /* 0x0005280001697983 */ /* 0x000ea20000300800 */
[----:B----4-:R-:W-:-:S03]  /*f9f0*/  FADD R226, R109, R226 ;  /* 0x000000e26de27221 */ /* 0x010fc60000000000 */
[----:B------:R-:W4:Y:S01]  /*fa00*/  LDL.LU R106, [R1+0x524] ;  /* 0x00052400016a7983 */ /* 0x000f220000300800 */
[----:B---3--:R-:W-:-:S03]  /*fa10*/  FADD R227, R110, R227 ;  /* 0x000000e36ee37221 */ /* 0x008fc60000000000 */
        /* <DEDUP_REMOVED lines=15> */
[----:B------:R-:W-:-:S01]  /*fb10*/  FADD R235, R118, R235 ;  /* 0x000000eb76eb7221 */ /* 0x000fc20000000000 */
[----:B------:R-:W-:Y:S02]  /*fb20*/  FADD R122, R121, R122 ;  /* 0x0000007a797a7221 */ /* 0x000fe40000000000 */
[----:B------:R-:W3:Y:S01]  /*fb30*/  LDL.LU R115, [R1+0x500] ;  /* 0x0005000001737983 */ /* 0x000ee20000300800 */
[----:B------:R-:W-:-:S03]  /*fb40*/  FADD R236, R119, R236 ;  /* 0x000000ec77ec7221 */ /* 0x000fc60000000000 */
[----:B------:R-:W3:Y:S01]  /*fb50*/  LDL.LU R116, [R1+0x4fc] ;  /* 0x0004fc0001747983 */ /* 0x000ee20000300800 */
[----:B------:R-:W-:-:S03]  /*fb60*/  FADD R237, R120, R237 ;  /* 0x000000ed78ed7221 */ /* 0x000fc60000000000 */
[----:B------:R-:W3:Y:S01]  /*fb70*/  LDL.LU R117, [R1+0x4f8] ;  /* 0x0004f80001757983 */ /* 0x000ee20000300800 */
[----:B------:R-:W-:-:S03]  /*fb80*/  FADD R124, R123, R124 ;  /* 0x0000007c7b7c7221 */ /* 0x000fc60000000000 */
[----:B------:R-:W3:Y:S04]  /*fb90*/  LDL.LU R118, [R1+0x4f4] ;  /* 0x0004f40001767983 */ /* 0x000ee80000300800 */
[----:B------:R-:W3:Y:S01]  /*fba0*/  LDL.LU R119, [R1+0x4f0] ;  /* 0x0004f00001777983 */ /* 0x000ee20000300800 */
[----:B------:R-:W-:-:S03]  /*fbb0*/  FADD R126, R125, R126 ;  /* 0x0000007e7d7e7221 */ /* 0x000fc60000000000 */
[----:B------:R-:W3:Y:S04]  /*fbc0*/  LDL.LU R120, [R1+0x4ec] ;  /* 0x0004ec0001787983 */ /* 0x000ee80000300800 */
[----:B------:R-:W3:Y:S04]  /*fbd0*/  LDL.LU R121, [R1+0x4e8] ;  /* 0x0004e80001797983 */ /* 0x000ee80000300800 */
[----:B------:R0:W-:Y:S01]  /*fbe0*/  STL [R1+0x200], R122 ;  /* 0x0002007a01007387 */ /* 0x0001e20000100800 */
[----:B------:R-:W-:-:S01]  /*fbf0*/  FADD R150, R127, R150 ;  /* 0x000000967f967221 */ /* 0x000fc20000000000 */
[----:B------:R-:W-:Y:S01]  /*fc00*/  FADD R146, R148, R146 ;  /* 0x0000009294927221 */ /* 0x000fe20000000000 */
[----:B------:R-:W-:-:S01]  /*fc10*/  FADD R143, R144, R143 ;  /* 0x0000008f908f7221 */ /* 0x000fc20000000000 */
[----:B------:R-:W-:Y:S01]  /*fc20*/  FADD R141, R142, R141 ;  /* 0x0000008d8e8d7221 */ /* 0x000fe20000000000 */
[----:B0-----:R-:W3:Y:S04]  /*fc30*/  LDL.LU R122, [R1+0x4e4] ;  /* 0x0004e400017a7983 */ /* 0x001ee80000300800 */
[----:B------:R-:W3:Y:S04]  /*fc40*/  LDL.LU R123, [R1+0x4e0] ;  /* 0x0004e000017b7983 */ /* 0x000ee80000300800 */
[----:B------:R0:W-:Y:S01]  /*fc50*/  STL [R1+0x204], R124 ;  /* 0x0002047c01007387 */ /* 0x0001e20000100800 */
[----:B------:R-:W-:-:S01]  /*fc60*/  FADD R139, R140, R139 ;  /* 0x0000008b8c8b7221 */ /* 0x000fc20000000000 */
[----:B------:R-:W-:Y:S01]  /*fc70*/  FADD R137, R138, R137 ;  /* 0x000000898a897221 */ /* 0x000fe20000000000 */
[----:B------:R-:W-:-:S01]  /*fc80*/  FADD R135, R136, R135 ;  /* 0x0000008788877221 */ /* 0x000fc20000000000 */
[----:B0-----:R-:W3:Y:S04]  /*fc90*/  LDL.LU R124, [R1+0x4dc] ;  /* 0x0004dc00017c7983 */ /* 0x001ee80000300800 */
[----:B------:R-:W3:Y:S04]  /*fca0*/  LDL.LU R125, [R1+0x4d8] ;  /* 0x0004d800017d7983 */ /* 0x000ee80000300800 */
[----:B------:R0:W-:Y:S01]  /*fcb0*/  STL [R1+0x208], R126 ;  /* 0x0002087e01007387 */ /* 0x0001e20000100800 */
[----:B------:R-:W-:-:S01]  /*fcc0*/  FADD R131, R133, R131 ;  /* 0x0000008385837221 */ /* 0x000fc20000000000 */
[----:B------:R-:W-:-:S02]  /*fcd0*/  FADD R0, R129, R0 ;  /* 0x0000000081007221 */ /* 0x000fc40000000000 */
[----:B0-----:R-:W3:Y:S04]  /*fce0*/  LDL.LU R126, [R1+0x4d4] ;  /* 0x0004d400017e7983 */ /* 0x001ee80000300800 */
[----:B------:R-:W3:Y:S04]  /*fcf0*/  LDL.LU R127, [R1+0x4d0] ;  /* 0x0004d000017f7983 */ /* 0x000ee80000300800 */
[----:B------:R-:W-:Y:S04]  /*fd00*/  STL [R1+0x20c], R150 ;  /* 0x00020c9601007387 */ /* 0x000fe80000100800 */
[----:B------:R-:W-:Y:S04]  /*fd10*/  STL [R1+0x210], R146 ;  /* 0x0002109201007387 */ /* 0x000fe80000100800 */
[----:B------:R-:W-:Y:S04]  /*fd20*/  STL [R1+0x214], R143 ;  /* 0x0002148f01007387 */ /* 0x000fe80000100800 */
[----:B------:R-:W-:Y:S04]  /*fd30*/  STL [R1+0x218], R141 ;  /* 0x0002188d01007387 */ /* 0x000fe80000100800 */
[----:B------:R-:W-:Y:S04]  /*fd40*/  STL [R1+0x21c], R139 ;  /* 0x00021c8b01007387 */ /* 0x000fe80000100800 */
[----:B------:R-:W-:Y:S04]  /*fd50*/  STL [R1+0x220], R137 ;  /* 0x0002208901007387 */ /* 0x000fe80000100800 */
[----:B------:R-:W2:Y:S04]  /*fd60*/  LDL.LU R129, [R1+0x230] ;  /* 0x0002300001817983 */ /* 0x000ea80000300800 */
[----:B------:R-:W-:Y:S04]  /*fd70*/  STL [R1+0x224], R135 ;  /* 0x0002248701007387 */ /* 0x000fe80000100800 */
[----:B------:R0:W-:Y:S04]  /*fd80*/  STL [R1+0x228], R131 ;  /* 0x0002288301007387 */ /* 0x0001e80000100800 */
[----:B0-----:R-:W4:Y:S04]  /*fd90*/  LDL.LU R131, [R1+0x234] ;  /* 0x0002340001837983 */ /* 0x001f280000300800 */
[----:B------:R-:W3:Y:S04]  /*fda0*/  LDL.LU R133, [R1+0x238] ;  /* 0x0002380001857983 */ /* 0x000ee80000300800 */
[----:B------:R0:W-:Y:S04]  /*fdb0*/  STL [R1+0x22c], R0 ;  /* 0x00022c0001007387 */ /* 0x0001e80000100800 */
[----:B------:R-:W3:Y:S04]  /*fdc0*/  LDL.LU R135, [R1+0x23c] ;  /* 0x00023c0001877983 */ /* 0x000ee80000300800 */
        /* <DEDUP_REMOVED lines=12> */
[----:B0-----:R-:W3:Y:S01]  /*fe90*/  LDL.LU R0, [R1+0x270] ;  /* 0x0002700001007983 */ /* 0x001ee20000300800 */
[----:B--2---:R-:W-:-:S03]  /*fea0*/  FADD R129, R128, R129 ;  /* 0x0000008180817221 */ /* 0x004fc60000000000 */
[----:B------:R-:W2:Y:S04]  /*feb0*/  LDL.LU R128, [R1+0x4cc] ;  /* 0x0004cc0001807983 */ /* 0x000ea80000300800 */
[----:B------:R0:W-:Y:S04]  /*fec0*/  STL [R1+0x230], R129 ;  /* 0x0002308101007387 */ /* 0x0001e80000100800 */
[----:B0-----:R-:W2:Y:S01]  /*fed0*/  LDL.LU R129, [R1+0x4c8] ;  /* 0x0004c80001817983 */ /* 0x001ea20000300800 */
[----:B----4-:R-:W-:-:S03]  /*fee0*/  FADD R131, R130, R131 ;  /* 0x0000008382837221 */ /* 0x010fc60000000000 */
[----:B------:R-:W4:Y:S01]  /*fef0*/  LDL.LU R130, [R1+0x4c4] ;  /* 0x0004c40001827983 */ /* 0x000f220000300800 */
[----:B---3--:R-:W-:-:S03]  /*ff00*/  FADD R133, R132, R133 ;  /* 0x0000008584857221 */ /* 0x008fc60000000000 */
[----:B------:R0:W-:Y:S01]  /*ff10*/  STL [R1+0x234], R131 ;  /* 0x0002348301007387 */ /* 0x0001e20000100800 */
[----:B------:R-:W-:-:S03]  /*ff20*/  FADD R135, R134, R135 ;  /* 0x0000008786877221 */ /* 0x000fc60000000000 */
[----:B0-----:R-:W3:Y:S01]  /*ff30*/  LDL.LU R131, [R1+0x4c0] ;  /* 0x0004c00001837983 */ /* 0x001ee20000300800 */
[----:B------:R-:W-:-:S03]  /*ff40*/  FADD R150, R151, R150 ;  /* 0x0000009697967221 */ /* 0x000fc60000000000 */
[----:B------:R-:W3:Y:S01]  /*ff50*/  LDL.LU R132, [R1+0x4bc] ;  /* 0x0004bc0001847983 */ /* 0x000ee20000300800 */
[----:B------:R-:W-:-:S03]  /*ff60*/  FADD R148, R149, R148 ;  /* 0x0000009495947221 */ /* 0x000fc60000000000 */
[----:B------:R0:W-:Y:S01]  /*ff70*/  STL [R1+0x238], R133 ;  /* 0x0002388501007387 */ /* 0x0001e20000100800 */
[----:B------:R-:W-:-:S01]  /*ff80*/  FADD R146, R147, R146 ;  /* 0x0000009293927221 */ /* 0x000fc20000000000 */
[----:B------:R-:W-:Y:S02]  /*ff90*/  FADD R144, R145, R144 ;  /* 0x0000009091907221 */ /* 0x000fe40000000000 */
[----:B0-----:R-:W3:Y:S01]  /*ffa0*/  LDL.LU R133, [R1+0x4b8] ;  /* 0x0004b80001857983 */ /* 0x001ee20000300800 */
[----:B------:R-:W-:-:S03]  /*ffb0*/  FADD R143, R24, R143 ;  /* 0x0000008f188f7221 */ /* 0x000fc60000000000 */
[----:B------:R-:W3:Y:S01]  /*ffc0*/  LDL.LU R134, [R1+0x4b4] ;  /* 0x0004b40001867983 */ /* 0x000ee20000300800 */
[----:B------:R-:W-:-:S03]  /*ffd0*/  FADD R142, R25, R142 ;  /* 0x0000008e198e7221 */ /* 0x000fc60000000000 */
[----:B------:R0:W-:Y:S01]  /*ffe0*/  STL [R1+0x23c], R135 ;  /* 0x00023c8701007387 */ /* 0x0001e20000100800 */
[----:B------:R-:W-:-:S01]  /*fff0*/  FADD R141, R26, R141 ;  /* 0x0000008d1a8d7221 */ /* 0x000fc20000000000 */
[----:B------:R-:W-:Y:S01]  /*10000*/  FADD R140, R27, R140 ;  /* 0x0000008c1b8c7221 */ /* 0x000fe20000000000 */
[----:B------:R-:W-:-:S01]  /*10010*/  FADD R139, R28, R139 ;  /* 0x0000008b1c8b7221 */ /* 0x000fc20000000000 */
[----:B0-----:R-:W3:Y:S01]  /*10020*/  LDL.LU R135, [R1+0x4b0] ;  /* 0x0004b00001877983 */ /* 0x001ee20000300800 */
[----:B------:R-:W-:-:S03]  /*10030*/  FADD R138, R29, R138 ;  /* 0x0000008a1d8a7221 */ /* 0x000fc60000000000 */
[----:B------:R0:W-:Y:S01]  /*10040*/  STL [R1+0x240], R150 ;  /* 0x0002409601007387 */ /* 0x0001e20000100800 */
[----:B------:R-:W-:-:S03]  /*10050*/  FADD R137, R30, R137 ;  /* 0x000000891e897221 */ /* 0x000fc60000000000 */
[----:B------:R1:W-:Y:S01]  /*10060*/  STL [R1+0x244], R148 ;  /* 0x0002449401007387 */ /* 0x0003e20000100800 */
[----:B------:R-:W-:-:S03]  /*10070*/  FADD R136, R31, R136 ;  /* 0x000000881f887221 */ /* 0x000fc60000000000 */
[----:B------:R1:W-:Y:S01]  /*10080*/  STL [R1+0x248], R146 ;  /* 0x0002489201007387 */ /* 0x0003e20000100800 */
[----:B------:R-:W-:-:S03]  /*10090*/  FADD R0, R32, R0 ;  /* 0x0000000020007221 */ /* 0x000fc60000000000 */
[----:B------:R1:W-:Y:S04]  /*100a0*/  STL [R1+0x24c], R144 ;  /* 0x00024c9001007387 */ /* 0x0003e80000100800 */
[----:B------:R1:W-:Y:S04]  /*100b0*/  STL [R1+0x250], R143 ;  /* 0x0002508f01007387 */ /* 0x0003e80000100800 */
[----:B------:R1:W-:Y:S04]  /*100c0*/  STL [R1+0x254], R142 ;  /* 0x0002548e01007387 */ /* 0x0003e80000100800 */
[----:B------:R1:W-:Y:S04]  /*100d0*/  STL [R1+0x258], R141 ;  /* 0x0002588d01007387 */ /* 0x0003e80000100800 */
[----:B------:R1:W-:Y:S04]  /*100e0*/  STL [R1+0x25c], R140 ;  /* 0x00025c8c01007387 */ /* 0x0003e80000100800 */
[----:B------:R1:W-:Y:S04]  /*100f0*/  STL [R1+0x260], R139 ;  /* 0x0002608b01007387 */ /* 0x0003e80000100800 */
[----:B------:R1:W-:Y:S04]  /*10100*/  STL [R1+0x264], R138 ;  /* 0x0002648a01007387 */ /* 0x0003e80000100800 */
[----:B------:R-:W2:Y:S04]  /*10110*/  LDL.LU R151, [R1+0x274] ;  /* 0x0002740001977983 */ /* 0x000ea80000300800 */
[----:B------:R1:W-:Y:S04]  /*10120*/  STL [R1+0x268], R137 ;  /* 0x0002688901007387 */ /* 0x0003e80000100800 */
[----:B0-----:R-:W4:Y:S04]  /*10130*/  LDL.LU R150, [R1+0x278] ;  /* 0x0002780001967983 */ /* 0x001f280000300800 */
[----:B------:R0:W-:Y:S04]  /*10140*/  STL [R1+0x26c], R136 ;  /* 0x00026c8801007387 */ /* 0x0001e80000100800 */
[----:B------:R-:W3:Y:S04]  /*10150*/  LDL.LU R149, [R1+0x27c] ;  /* 0x00027c0001957983 */ /* 0x000ee80000300800 */
[----:B------:R0:W-:Y:S04]  /*10160*/  STL [R1+0x270], R0 ;  /* 0x0002700001007387 */ /* 0x0001e80000100800 */
[----:B-1----:R-:W3:Y:S04]  /*10170*/  LDL.LU R148, [R1+0x280] ;  /* 0x0002800001947983 */ /* 0x002ee80000300800 */
        /* <DEDUP_REMOVED lines=11> */
[----:B0-----:R-:W3:Y:S04]  /*10230*/  LDL.LU R136, [R1+0x2b0] ;  /* 0x0002b00001887983 */ /* 0x001ee80000300800 */
[----:B------:R-:W3:Y:S01]  /*10240*/  LDL.LU R0, [R1+0x2b4] ;  /* 0x0002b40001007983 */ /* 0x000ee20000300800 */
[----:B--2---:R-:W-:-:S05]  /*10250*/  FADD R151, R33, R151 ;  /* 0x0000009721977221 */ /* 0x004fca0000000000 */
[----:B------:R0:W-:Y:S01]  /*10260*/  STL [R1+0x274], R151 ;  /* 0x0002749701007387 */ /* 0x0001e20000100800 */
[----:B----4-:R-:W-:-:S05]  /*10270*/  FADD R150, R34, R150 ;  /* 0x0000009622967221 */ /* 0x010fca0000000000 */
[----:B------:R1:W-:Y:S01]  /*10280*/  STL [R1+0x278], R150 ;  /* 0x0002789601007387 */ /* 0x0003e20000100800 */
[----:B---3--:R-:W-:-:S05]  /*10290*/  FADD R149, R35, R149 ;  /* 0x0000009523957221 */ /* 0x008fca0000000000 */
[----:B------:R2:W-:Y:S01]  /*102a0*/  STL [R1+0x27c], R149 ;  /* 0x00027c9501007387 */ /* 0x0005e20000100800 */
[----:B------:R-:W-:-:S01]  /*102b0*/  FADD R148, R36, R148 ;  /* 0x0000009424947221 */ /* 0x000fc20000000000 */
[----:B------:R-:W-:-:S04]  /*102c0*/  FADD R147, R37, R147 ;  /* 0x0000009325937221 */ /* 0x000fc80000000000 */
[----:B------:R3:W-:Y:S01]  /*102d0*/  STL [R1+0x280], R148 ;  /* 0x0002809401007387 */ /* 0x0007e20000100800 */
[----:B------:R-:W-:-:S03]  /*102e0*/  FADD R146, R38, R146 ;  /* 0x0000009226927221 */ /* 0x000fc60000000000 */
        /* <DEDUP_REMOVED lines=20> */
[----:B0-----:R-:W4:Y:S01]  /*10430*/  LDL.LU R151, [R1+0x2b8] ;  /* 0x0002b80001977983 */ /* 0x001f220000300800 */
[----:B------:R-:W-:-:S03]  /*10440*/  FADD R0, R49, R0 ;  /* 0x0000000031007221 */ /* 0x000fc60000000000 */
[----:B------:R0:W-:Y:S04]  /*10450*/  STL [R1+0x2ac], R137 ;  /* 0x0002ac8901007387 */ /* 0x0001e80000100800 */
[----:B-1----:R-:W4:Y:S04]  /*10460*/  LDL.LU R150, [R1+0x2bc] ;  /* 0x0002bc0001967983 */ /* 0x002f280000300800 */
[----:B------:R1:W-:Y:S04]  /*10470*/  STL [R1+0x2b0], R136 ;  /* 0x0002b08801007387 */ /* 0x0003e80000100800 */
[----:B--2---:R-:W2:Y:S04]  /*10480*/  LDL.LU R149, [R1+0x2c0] ;  /* 0x0002c00001957983 */ /* 0x004ea80000300800 */
[----:B------:R1:W-:Y:S04]  /*10490*/  STL [R1+0x2b4], R0 ;  /* 0x0002b40001007387 */ /* 0x0003e80000100800 */
[----:B---3--:R-:W3:Y:S04]  /*104a0*/  LDL.LU R148, [R1+0x2c4] ;  /* 0x0002c40001947983 */ /* 0x008ee80000300800 */
[----:B----4-:R-:W4:Y:S04]  /*104b0*/  LDL.LU R147, [R1+0x2c8] ;  /* 0x0002c80001937983 */ /* 0x010f280000300800 */
[----:B------:R-:W4:Y:S04]  /*104c0*/  LDL.LU R146, [R1+0x2cc] ;  /* 0x0002cc0001927983 */ /* 0x000f280000300800 */
        /* <DEDUP_REMOVED lines=8> */
[----:B0-----:R-:W4:Y:S04]  /*10550*/  LDL.LU R137, [R1+0x2f0] ;  /* 0x0002f00001897983 */ /* 0x001f280000300800 */
[----:B-1----:R-:W4:Y:S04]  /*10560*/  LDL.LU R136, [R1+0x2f4] ;  /* 0x0002f40001887983 */ /* 0x002f280000300800 */
[----:B------:R-:W4:Y:S01]  /*10570*/  LDL.LU R0, [R1+0x2f8] ;  /* 0x0002f80001007983 */ /* 0x000f220000300800 */
[----:B------:R-:W-:-:S01]  /*10580*/  FADD R151, R50, R151 ;  /* 0x0000009732977221 */ /* 0x000fc20000000000 */
[----:B------:R-:W-:-:S04]  /*10590*/  FADD R150, R51, R150 ;  /* 0x0000009633967221 */ /* 0x000fc80000000000 */
[----:B------:R0:W-:Y:S01]  /*105a0*/  STL [R1+0x2b8], R151 ;  /* 0x0002b89701007387 */ /* 0x0001e20000100800 */
[----:B--2---:R-:W-:-:S03]  /*105b0*/  FADD R149, R52, R149 ;  /* 0x0000009534957221 */ /* 0x004fc60000000000 */
[----:B------:R1:W-:Y:S01]  /*105c0*/  STL [R1+0x2bc], R150 ;  /* 0x0002bc9601007387 */ /* 0x0003e20000100800 */
[----:B---3--:R-:W-:-:S03]  /*105d0*/  FADD R148, R53, R148 ;  /* 0x0000009435947221 */ /* 0x008fc60000000000 */
[----:B------:R2:W-:Y:S01]  /*105e0*/  STL [R1+0x2c0], R149 ;  /* 0x0002c09501007387 */ /* 0x0005e20000100800 */
[----:B----4-:R-:W-:-:S03]  /*105f0*/  FADD R147, R54, R147 ;  /* 0x0000009336937221 */ /* 0x010fc60000000000 */
        /* <DEDUP_REMOVED lines=198> */
[----:B------:R-:W-:Y:S01]  /*11260*/  STL [R1+0x3c8], R151 ;  /* 0x0003c89701007387 */ /* 0x000fe20000100800 */
[----:B--2---:R-:W-:-:S03]  /*11270*/  FADD R149, R120, R149 ;  /* 0x0000009578957221 */ /* 0x004fc60000000000 */
[----:B------:R-:W-:Y:S01]  /*11280*/  STL [R1+0x3cc], R150 ;  /* 0x0003cc9601007387 */ /* 0x000fe20000100800 */
[----:B---3--:R-:W-:-:S03]  /*11290*/  FADD R148, R121, R148 ;  /* 0x0000009479947221 */ /* 0x008fc60000000000 */
[----:B------:R-:W-:Y:S01]  /*112a0*/  STL [R1+0x3d0], R149 ;  /* 0x0003d09501007387 */ /* 0x000fe20000100800 */
[----:B----4-:R-:W-:-:S03]  /*112b0*/  FADD R147, R122, R147 ;  /* 0x000000937a937221 */ /* 0x010fc60000000000 */
[----:B------:R-:W-:Y:S01]  /*112c0*/  STL [R1+0x3d4], R148 ;  /* 0x0003d49401007387 */ /* 0x000fe20000100800 */
[----:B------:R-:W-:-:S03]  /*112d0*/  FADD R146, R123, R146 ;  /* 0x000000927b927221 */ /* 0x000fc60000000000 */
        /* <DEDUP_REMOVED lines=17> */
[----:B------:R-:W-:-:S01]  /*113f0*/  FADD R137, R132, R137 ;  /* 0x0000008984897221 */ /* 0x000fc20000000000 */
[----:B------:R-:W-:Y:S02]  /*11400*/  FADD R136, R133, R136 ;  /* 0x0000008885887221 */ /* 0x000fe40000000000 */
[----:B------:R-:W-:Y:S04]  /*11410*/  STL [R1+0x3fc], R138 ;  /* 0x0003fc8a01007387 */ /* 0x000fe80000100800 */
[----:B------:R0:W-:Y:S04]  /*11420*/  STL [R1+0x404], R136 ;  /* 0x0004048801007387 */ /* 0x0001e80000100800 */
[----:B------:R1:W-:Y:S04]  /*11430*/  STL [R1+0x400], R137 ;  /* 0x0004008901007387 */ /* 0x0003e80000100800 */
[----:B0-----:R-:W2:Y:S01]  /*11440*/  LDL.LU R136, [R1+0x40c] ;  /* 0x00040c0001887983 */ /* 0x001ea20000300800 */
[----:B------:R-:W-:-:S03]  /*11450*/  FADD R0, R134, R0 ;  /* 0x0000000086007221 */ /* 0x000fc60000000000 */
[----:B-1----:R-:W3:Y:S04]  /*11460*/  LDL.LU R137, [R1+0x410] ;  /* 0x0004100001897983 */ /* 0x002ee80000300800 */
[----:B------:R-:W4:Y:S04]  /*11470*/  LDL.LU R138, [R1+0x414] ;  /* 0x00041400018a7983 */ /* 0x000f280000300800 */
[----:B------:R0:W-:Y:S04]  /*11480*/  STL [R1+0x408], R0 ;  /* 0x0004080001007387 */ /* 0x0001e80000100800 */
        /* <DEDUP_REMOVED lines=13> */
[----:B0-----:R-:W4:Y:S01]  /*11560*/  LDL.LU R0, [R1+0x44c] ;  /* 0x00044c0001007983 */ /* 0x001f220000300800 */
[----:B--2---:R-:W-:-:S05]  /*11570*/  FADD R136, R135, R136 ;  /* 0x0000008887887221 */ /* 0x004fca0000000000 */
[----:B------:R0:W-:Y:S04]  /*11580*/  STL [R1+0x40c], R136 ;  /* 0x00040c8801007387 */ /* 0x0001e80000100800 */
[----:B0-----:R-:W3:Y:S02]  /*11590*/  LDL.LU R136, [R1+0x4ac] ;  /* 0x0004ac0001887983 */ /* 0x001ee40000300800 */
[----:B---3--:R-:W-:-:S05]  /*115a0*/  FADD R137, R136, R137 ;  /* 0x0000008988897221 */ /* 0x008fca0000000000 */
[----:B------:R0:W-:Y:S04]  /*115b0*/  STL [R1+0x410], R137 ;  /* 0x0004108901007387 */ /* 0x0001e80000100800 */
[----:B0-----:R-:W4:Y:S02]  /*115c0*/  LDL.LU R137, [R1+0x4a8] ;  /* 0x0004a80001897983 */ /* 0x001f240000300800 */
[----:B----4-:R-:W-:-:S05]  /*115d0*/  FADD R138, R137, R138 ;  /* 0x0000008a898a7221 */ /* 0x010fca0000000000 */
[----:B------:R0:W-:Y:S04]  /*115e0*/  STL [R1+0x414], R138 ;  /* 0x0004148a01007387 */ /* 0x0001e80000100800 */
[----:B0-----:R-:W2:Y:S02]  /*115f0*/  LDL.LU R138, [R1+0x4a4] ;  /* 0x0004a400018a7983 */ /* 0x001ea40000300800 */
[----:B--2---:R-:W-:-:S05]  /*11600*/  FADD R139, R138, R139 ;  /* 0x0000008b8a8b7221 */ /* 0x004fca0000000000 */
        /* <DEDUP_REMOVED lines=37> */
[----:B0-----:R-:W2:Y:S01]  /*11860*/  LDL.LU R151, [R1+0x470] ;  /* 0x0004700001977983 */ /* 0x001ea20000300800 */
[----:B------:R-:W-:Y:S01]  /*11870*/  UMOV UR6, URZ ;  /* 0x0000003f00067c82 */ /* 0x000fe20008000000 */
[----:B--2---:R-:W-:-:S05]  /*11880*/  FADD R0, R0, R151 ;  /* 0x0000009700007221 */ /* 0x004fca0000000000 */
[----:B------:R0:W-:Y:S02]  /*11890*/  STL [R1+0x44c], R0 ;  /* 0x00044c0001007387 */ /* 0x0001e40000100800 */
.L_x_28:
[----:B------:R-:W-:Y:S05]  /*118a0*/  @!P1 BRA `(.L_x_29) ;  /* 0x0000000000049947 */ /* 0x000fea0003800000 */
[----:B------:R-:W-:Y:S01]  /*118b0*/  BPT.TRAP 0x1 ;  /* 0x000000040000795c */ /* 0x000fe20000300000 */
.L_x_29:
[----:B0-----:R-:W2:Y:S04]  /*118c0*/  LDL R0, [R1+0x450] ;  /* 0x0004500001007983 */ /* 0x001ea80000100800 */
[----:B-----5:R0:W-:Y:S04]  /*118d0*/  STL [R1+0x470], R2 ;  /* 0x0004700201007387 */ /* 0x0201e80000100800 */
[----:B0-----:R-:W3:Y:S01]  /*118e0*/  LDL R2, [R1+0x454] ;  /* 0x0004540001027983 */ /* 0x001ee20000100800 */
[----:B--2---:R-:W-:Y:S01]  /*118f0*/  ISETP.NE.AND P0, PT, R0, RZ, PT ;  /* 0x000000ff0000720c */ /* 0x004fe20003f05270 */
[----:B------:R-:W-:-:S12]  /*11900*/  IMAD.U32 R0, RZ, RZ, UR25 ;  /* 0x00000019ff007e24 */ /* 0x000fd8000f8e00ff */
[----:B------:R-:W-:-:S05]  /*11910*/  @P0 LEA R0, R0, UR12, 0x3 ;  /* 0x0000000c00000c11 */ /* 0x000fca000f8e18ff */
[----:B------:R-:W-:-:S05]  /*11920*/  @P0 VIADD R0, R0, 0x18 ;  /* 0x0000001800000836 */ /* 0x000fca0000000000 */
[----:B---3--:R-:W-:Y:S02]  /*11930*/  @P0 PRMT R0, R2, 0x654, R0 ;  /* 0x0000065402000816 */ /* 0x008fe40000000000 */
[----:B------:R0:W5:Y:S01]  /*11940*/  LDL.LU R2, [R1+0x470] ;  /* 0x0004700001027983 */ /* 0x0001620000300800 */
[----:B------:R-:W-:Y:S01]  /*11950*/  UISETP.GT.U32.AND UP0, UPT, UR13, 0x1, UPT ;  /* 0x000000010d00788c */ /* 0x000fe2000bf04070 */
[----:B------:R0:W-:Y:S05]  /*11960*/  @P0 SYNCS.ARRIVE.TRANS64.RED.A1T0 RZ, [R0+URZ], RZ ;  /* 0x000000ff00ff09a7 */ /* 0x0001ea000810043f */
[----:B------:R-:W-:-:S13]  /*11970*/  PLOP3.LUT P0, PT, PT, PT, UP0, 0x80, 0x0 ;  /* 0x000000000000781c */ /* 0x000fda0003f0f008 */
[----:B0-----:R-:W-:Y:S05]  /*11980*/  @P0 BRA `(.L_x_30) ;  /* 0x0000000000040947 */ /* 0x001fea0003800000 */
[----:B------:R-:W-:Y:S01]  /*11990*/  BPT.TRAP 0x1 ;  /* 0x000000040000795c */ /* 0x000fe20000300000 */
.L_x_30:
[----:B------:R-:W-:Y:S02]  /*119a0*/  UISETP.GT.AND UP2, UPT, UR26, 0x1, UPT ;  /* 0x000000011a00788c */ /* 0x000fe4000bf44270 */
[----:B------:R-:W-:Y:S02]  /*119b0*/  UIADD3 UR23, UR23, 0x1, URZ ;  /* 0x0000000117177890 */ /* 0x000fe4000fffe03f */
[----:B------:R-:W-:Y:S02]  /*119c0*/  UIADD3 UR25, UR25, 0x1, URZ ;  /* 0x0000000119197890 */ /* 0x000fe4000fffe03f */
[----:B------:R-:W-:Y:S01]  /*119d0*/  PLOP3.LUT P0, PT, PT, PT, UP2, 0x80, 0x0 ;  /* 0x000000000000781c */ /* 0x000fe20003f0f028 */
[----:B------:R-:W-:Y:S02]  /*119e0*/  UISETP.NE.AND UP0, UPT, UR23, 0x3, UPT ;  /* 0x000000031700788c */ /* 0x000fe4000bf05270 */
[----:B------:R-:W-:Y:S02]  /*119f0*/  UIADD3 UR16, UR26, -0x1, URZ ;  /* 0xffffffff1a107890 */ /* 0x000fe4000fffe03f */
[----:B------:R-:W-:-:S02]  /*11a00*/  USEL UR8, URZ, 0x1, UP0 ;  /* 0x000000013f087887 */ /* 0x000fc40008000000 */
[----:B------:R-:W-:Y:S02]  /*11a10*/  UISETP.NE.AND UP1, UPT, UR25, 0x3, UPT ;  /* 0x000000031900788c */ /* 0x000fe4000bf25270 */
[----:B------:R-:W-:Y:S02]  /*11a20*/  ULOP3.LUT UR24, UR24, UR8, URZ, 0x3c, !UPT ;  /* 0x0000000818187292 */ /* 0x000fe4000f8e3c3f */
[----:B------:R-:W-:Y:S02]  /*11a30*/  USEL UR23, UR23, URZ, UP0 ;  /* 0x0000003f17177287 */ /* 0x000fe40008000000 */
[----:B------:R-:W-:Y:S01]  /*11a40*/  USEL UR25, UR25, URZ, UP1 ;  /* 0x0000003f19197287 */ /* 0x000fe20008800000 */
[----:B------:R-:W-:Y:S01]  /*11a50*/  UMOV UR8, 0x1 ;  /* 0x0000000100087882 */ /* 0x000fe20000000000 */
[----:B------:R-:W-:Y:S01]  /*11a60*/  UMOV UR26, UR16 ;  /* 0x00000010001a7c82 */ /* 0x000fe20008000000 */
[----:B------:R-:W-:Y:S09]  /*11a70*/  @P0 BRA `(.L_x_31) ;  /* 0xffffff74006c0947 */ /* 0x000ff2000383ffff */
.L_x_23:
[----:B------:R-:W-:-:S04]  /*11a80*/  UISETP.NE.AND UP0, UPT, UR6, URZ, UPT ;  /* 0x0000003f0600728c */ /* 0x000fc8000bf05270 */
[----:B------:R-:W-:-:S06]  /*11a90*/  USEL UR6, URZ, 0x1, !UP0 ;  /* 0x000000013f067887 */ /* 0x000fcc000c000000 */
[----:B------:R-:W-:-:S13]  /*11aa0*/  ISETP.NE.AND P0, PT, RZ, UR6, PT ;  /* 0x00000006ff007c0c */ /* 0x000fda000bf05270 */
[----:B------:R-:W-:Y:S05]  /*11ab0*/  @!P0 BRA `(.L_x_32) ;  /* 0x0000003800188947 */ /* 0x000fea0003800000 */
[----:B------:R2:W-:Y:S04]  /*11ac0*/  STL [R1+0x628], R41 ;  /* 0x0006282901007387 */ /* 0x0005e80000100800 */
[----:B--2---:R-:W2:Y:S04]  /*11ad0*/  LDL.LU R41, [R1] ;  /* 0x0000000001297983 */ /* 0x004ea80000300800 */
[----:B------:R3:W-:Y:S04]  /*11ae0*/  STL [R1+0x624], R42 ;  /* 0x0006242a01007387 */ /* 0x0007e80000100800 */
[----:B---3--:R-:W3:Y:S04]  /*11af0*/  LDL.LU R42, [R1+0x4] ;  /* 0x00000400012a7983 */ /* 0x008ee80000300800 */
[----:B------:R4:W-:Y:S04]  /*11b00*/  STL [R1+0x620], R43 ;  /* 0x0006202b01007387 */ /* 0x0009e80000100800 */
[----:B----4-:R-:W4:Y:S04]  /*11b10*/  LDL.LU R43, [R1+0x8] ;  /* 0x00000800012b7983 */ /* 0x010f280000300800 */
[----:B------:R0:W-:Y:S04]  /*11b20*/  STL [R1+0x61c], R44 ;  /* 0x00061c2c01007387 */ /* 0x0001e80000100800 */
[----:B0-----:R-:W4:Y:S04]  /*11b30*/  LDL.LU R44, [R1+0xc] ;  /* 0x00000c00012c7983 */ /* 0x001f280000300800 */
        /* <DEDUP_REMOVED lines=144> */
[----:B------:R-:W4:Y:S04]  /*12440*/  LDL.LU R0, [R1+0x204] ;  /* 0x0002040001007983 */ /* 0x000f280000300800 */
        /* <DEDUP_REMOVED lines=69> */
[----:B0-----:R-:W4:Y:S01]  /*128a0*/  LDL.LU R151, [R1+0x130] ;  /* 0x0001300001977983 */ /* 0x001f220000300800 */
[----:B--2--5:R-:W-:Y:S01]  /*128b0*/  FADD R2, R41, R2 ;  /* 0x0000000229027221 */ /* 0x024fe20000000000 */
[----:B---3--:R-:W-:Y:S01]  /*128c0*/  FADD R3, R42, R3 ;  /* 0x000000032a037221 */ /* 0x008fe20000000000 */
[----:B----4-:R-:W-:Y:S01]  /*128d0*/  FADD R4, R43, R4 ;  /* 0x000000042b047221 */ /* 0x010fe20000000000 */
[----:B------:R-:W2:Y:S01]  /*128e0*/  LDL.LU R41, [R1+0x628] ;  /* 0x0006280001297983 */ /* 0x000ea20000300800 */
[----:B------:R-:W-:Y:S01]  /*128f0*/  FADD R5, R44, R5 ;  /* 0x000000052c057221 */ /* 0x000fe20000000000 */
[----:B------:R-:W-:-:S02]  /*12900*/  FADD R6, R45, R6 ;  /* 0x000000062d067221 */ /* 0x000fc40000000000 */
[----:B------:R-:W3:Y:S01]  /*12910*/  LDL.LU R42, [R1+0x624] ;  /* 0x00062400012a7983 */ /* 0x000ee20000300800 */
[----:B------:R-:W-:-:S03]  /*12920*/  FADD R7, R46, R7 ;  /* 0x000000072e077221 */ /* 0x000fc60000000000 */
[----:B------:R-:W4:Y:S01]  /*12930*/  LDL.LU R43, [R1+0x620] ;  /* 0x00062000012b7983 */ /* 0x000f220000300800 */
[----:B------:R-:W-:-:S03]  /*12940*/  FADD R8, R47, R8 ;  /* 0x000000082f087221 */ /* 0x000fc60000000000 */
[----:B------:R-:W2:Y:S01]  /*12950*/  LDL.LU R44, [R1+0x61c] ;  /* 0x00061c00012c7983 */ /* 0x000ea20000300800 */
[----:B------:R-:W-:-:S03]  /*12960*/  FADD R9, R48, R9 ;  /* 0x0000000930097221 */ /* 0x000fc60000000000 */
        /* <DEDUP_REMOVED lines=133> */
[----:B------:R-:W-:Y:S01]  /*131c0*/  FADD R204, R115, R204 ;  /* 0x000000cc73cc7221 */ /* 0x000fe20000000000 */
[----:B------:R-:W-:Y:S02]  /*131d0*/  FADD R118, R119, R118 ;  /* 0x0000007677767221 */ /* 0x000fe40000000000 */
[----:B------:R-:W2:Y:S01]  /*131e0*/  LDL.LU R112, [R1+0x50c] ;  /* 0x00050c0001707983 */ /* 0x000ea20000300800 */
[----:B------:R-:W-:-:S03]  /*131f0*/  FADD R205, R116, R205 ;  /* 0x000000cd74cd7221 */ /* 0x000fc60000000000 */
[----:B------:R-:W2:Y:S01]  /*13200*/  LDL.LU R113, [R1+0x508] ;  /* 0x0005080001717983 */ /* 0x000ea20000300800 */
[----:B------:R-:W-:-:S03]  /*13210*/  FADD R0, R117, R0 ;  /* 0x0000000075007221 */ /* 0x000fc60000000000 */
[----:B------:R-:W2:Y:S01]  /*13220*/  LDL.LU R114, [R1+0x504] ;  /* 0x0005040001727983 */ /* 0x000ea20000300800 */
[----:B------:R-:W-:-:S03]  /*13230*/  FADD R208, R149, R208 ;  /* 0x000000d095d07221 */ /* 0x000fc60000000000 */
[----:B------:R-:W2:Y:S04]  /*13240*/  LDL.LU R115, [R1+0x500] ;  /* 0x0005000001737983 */ /* 0x000ea80000300800 */
[----:B------:R-:W2:Y:S01]  /*13250*/  LDL.LU R116, [R1+0x4fc] ;  /* 0x0004fc0001747983 */ /* 0x000ea20000300800 */
[----:B------:R-:W-:Y:S01]  /*13260*/  FADD R207, R150, R207 ;  /* 0x000000cf96cf7221 */ /* 0x000fe20000000000 */
[----:B------:R-:W-:Y:S01]  /*13270*/  FADD R206, R151, R206 ;  /* 0x000000ce97ce7221 */ /* 0x000fe20000000000 */
[----:B------:R-:W-:Y:S01]  /*13280*/  FADD R237, R120, R237 ;  /* 0x000000ed78ed7221 */ /* 0x000fe20000000000 */
[----:B------:R-:W3:Y:S01]  /*13290*/  LDL.LU R117, [R1+0x1b8] ;  /* 0x0001b80001757983 */ /* 0x000ee20000300800 */
[----:B------:R-:W-:Y:S01]  /*132a0*/  FADD R236, R121, R236 ;  /* 0x000000ec79ec7221 */ /* 0x000fe20000000000 */
[----:B------:R-:W-:Y:S01]  /*132b0*/  FADD R235, R122, R235 ;  /* 0x000000eb7aeb7221 */ /* 0x000fe20000000000 */
[----:B------:R-:W-:Y:S01]  /*132c0*/  FADD R234, R123, R234 ;  /* 0x000000ea7bea7221 */ /* 0x000fe20000000000 */
[----:B------:R-:W3:Y:S01]  /*132d0*/  LDL.LU R149, [R1+0x208] ;  /* 0x0002080001957983 */ /* 0x000ee20000300800 */
[----:B------:R-:W-:Y:S01]  /*132e0*/  FADD R233, R124, R233 ;  /* 0x000000e97ce97221 */ /* 0x000fe20000000000 */
[----:B------:R-:W-:Y:S01]  /*132f0*/  FADD R232, R125, R232 ;  /* 0x000000e87de87221 */ /* 0x000fe20000000000 */
[----:B------:R-:W-:Y:S01]  /*13300*/  FADD R231, R126, R231 ;  /* 0x000000e77ee77221 */ /* 0x000fe20000000000 */
[----:B------:R0:W-:Y:S01]  /*13310*/  STL [R1+0x200], R118 ;  /* 0x0002007601007387 */ /* 0x0001e20000100800 */
[----:B------:R-:W-:Y:S01]  /*13320*/  FADD R230, R127, R230 ;  /* 0x000000e67fe67221 */ /* 0x000fe20000000000 */
        /* <DEDUP_REMOVED lines=8> */
[----:B0-----:R-:W4:Y:S01]  /*133b0*/  LDL.LU R118, [R1+0x1bc] ;  /* 0x0001bc0001767983 */ /* 0x001f220000300800 */
[----:B------:R-:W-:Y:S01]  /*133c0*/  FADD R215, R142, R215 ;  /* 0x000000d78ed77221 */ /* 0x000fe20000000000 */
[----:B------:R-:W-:Y:S01]  /*133d0*/  FADD R224, R133, R224 ;  /* 0x000000e085e07221 */ /* 0x000fe20000000000 */
[----:B------:R-:W-:Y:S01]  /*133e0*/  FADD R214, R143, R214 ;  /* 0x000000d68fd67221 */ /* 0x000fe20000000000 */
[----:B------:R0:W-:Y:S01]  /*133f0*/  STL [R1+0x204], R0 ;  /* 0x0002040001007387 */ /* 0x0001e20000100800 */
[----:B------:R-:W-:Y:S01]  /*13400*/  FADD R223, R134, R223 ;  /* 0x000000df86df7221 */ /* 0x000fe20000000000 */
[----:B------:R-:W-:Y:S01]  /*13410*/  FADD R213, R144, R213 ;  /* 0x000000d590d57221 */ /* 0x000fe20000000000 */
[----:B------:R-:W-:Y:S01]  /*13420*/  FADD R222, R135, R222 ;  /* 0x000000de87de7221 */ /* 0x000fe20000000000 */
[----:B------:R-:W4:Y:S01]  /*13430*/  LDL.LU R150, [R1+0x20c] ;  /* 0x00020c0001967983 */ /* 0x000f220000300800 */
[----:B------:R-:W-:Y:S01]  /*13440*/  FADD R212, R145, R212 ;  /* 0x000000d491d47221 */ /* 0x000fe20000000000 */
[----:B------:R-:W-:Y:S01]  /*13450*/  FADD R221, R136, R221 ;  /* 0x000000dd88dd7221 */ /* 0x000fe20000000000 */
[----:B------:R-:W-:Y:S01]  /*13460*/  FADD R211, R146, R211 ;  /* 0x000000d392d37221 */ /* 0x000fe20000000000 */
[----:B------:R-:W2:Y:S01]  /*13470*/  LDL.LU R119, [R1+0x1c0] ;  /* 0x0001c00001777983 */ /* 0x000ea20000300800 */
[----:B------:R-:W-:Y:S01]  /*13480*/  FADD R220, R137, R220 ;  /* 0x000000dc89dc7221 */ /* 0x000fe20000000000 */
[----:B------:R-:W-:Y:S01]  /*13490*/  FADD R210, R147, R210 ;  /* 0x000000d293d27221 */ /* 0x000fe20000000000 */
[----:B------:R-:W-:Y:S01]  /*134a0*/  FADD R219, R138, R219 ;  /* 0x000000db8adb7221 */ /* 0x000fe20000000000 */
[----:B------:R-:W2:Y:S01]  /*134b0*/  LDL.LU R151, [R1+0x210] ;  /* 0x0002100001977983 */ /* 0x000ea20000300800 */
[----:B------:R-:W-:-:S03]  /*134c0*/  FADD R209, R148, R209 ;  /* 0x000000d194d17221 */ /* 0x000fc60000000000 */
[----:B------:R-:W2:Y:S04]  /*134d0*/  LDL.LU R120, [R1+0x1c4] ;  /* 0x0001c40001787983 */ /* 0x000ea80000300800 */
[----:B0-----:R-:W2:Y:S04]  /*134e0*/  LDL.LU R0, [R1+0x214] ;  /* 0x0002140001007983 */ /* 0x001ea80000300800 */
        /* <DEDUP_REMOVED lines=28> */
[----:B---3--:R-:W-:-:S03]  /*136b0*/  FADD R149, R117, R149 ;  /* 0x0000009575957221 */ /* 0x008fc60000000000 */
[----:B------:R-:W3:Y:S04]  /*136c0*/  LDL.LU R117, [R1+0x4f8] ;  /* 0x0004f80001757983 */ /* 0x000ee80000300800 */
[----:B------:R0:W-:Y:S04]  /*136d0*/  STL [R1+0x208], R149 ;  /* 0x0002089501007387 */ /* 0x0001e80000100800 */
[----:B0-----:R-:W3:Y:S01]  /*136e0*/  LDL.LU R149, [R1+0x250] ;  /* 0x0002500001957983 */ /* 0x001ee20000300800 */
[----:B----4-:R-:W-:-:S03]  /*136f0*/  FADD R150, R118, R150 ;  /* 0x0000009676967221 */ /* 0x010fc60000000000 */
[----:B------:R-:W4:Y:S04]  /*13700*/  LDL.LU R118, [R1+0x4f4] ;  /* 0x0004f40001767983 */ /* 0x000f280000300800 */
[----:B------:R0:W-:Y:S01]  /*13710*/  STL [R1+0x20c], R150 ;  /* 0x00020c9601007387 */ /* 0x0001e20000100800 */
[----:B--2---:R-:W-:-:S03]  /*13720*/  FADD R151, R119, R151 ;  /* 0x0000009777977221 */ /* 0x004fc60000000000 */
[----:B0-----:R-:W2:Y:S04]  /*13730*/  LDL.LU R150, [R1+0x254] ;  /* 0x0002540001967983 */ /* 0x001ea80000300800 */
[----:B------:R-:W4:Y:S04]  /*13740*/  LDL.LU R119, [R1+0x4f0] ;  /* 0x0004f00001777983 */ /* 0x000f280000300800 */
[----:B------:R0:W-:Y:S04]  /*13750*/  STL [R1+0x210], R151 ;  /* 0x0002109701007387 */ /* 0x0001e80000100800 */
[----:B0-----:R-:W4:Y:S01]  /*13760*/  LDL.LU R151, [R1+0x258] ;  /* 0x0002580001977983 */ /* 0x001f220000300800 */
[----:B------:R-:W-:Y:S01]  /*13770*/  FADD R0, R120, R0 ;  /* 0x0000000078007221 */ /* 0x000fe20000000000 */
[----:B------:R-:W-:-:S02]  /*13780*/  FADD R122, R121, R122 ;  /* 0x0000007a797a7221 */ /* 0x000fc40000000000 */
[----:B------:R-:W4:Y:S01]  /*13790*/  LDL.LU R120, [R1+0x4ec] ;  /* 0x0004ec0001787983 */ /* 0x000f220000300800 */
[----:B------:R-:W-:-:S03]  /*137a0*/  FADD R124, R123, R124 ;  /* 0x0000007c7b7c7221 */ /* 0x000fc60000000000 */
[----:B------:R0:W-:Y:S01]  /*137b0*/  STL [R1+0x214], R0 ;  /* 0x0002140001007387 */ /* 0x0001e20000100800 */
[----:B------:R-:W-:-:S03]  /*137c0*/  FADD R126, R125, R126 ;  /* 0x0000007e7d7e7221 */ /* 0x000fc60000000000 */
[----:B0-----:R-:W4:Y:S04]  /*137d0*/  LDL.LU R0, [R1+0x25c] ;  /* 0x00025c0001007983 */ /* 0x001f280000300800 */
[----:B------:R-:W4:Y:S04]  /*137e0*/  LDL.LU R121, [R1+0x4e8] ;  /* 0x0004e80001797983 */ /* 0x000f280000300800 */
[----:B------:R0:W-:Y:S01]  /*137f0*/  STL [R1+0x218], R122 ;  /* 0x0002187a01007387 */ /* 0x0001e20000100800 */
[----:B------:R-:W-:Y:S01]  /*13800*/  FADD R128, R127, R128 ;  /* 0x000000807f807221 */ /* 0x000fe20000000000 */
[----:B------:R-:W-:-:S02]  /*13810*/  FADD R139, R129, R139 ;  /* 0x0000008b818b7221 */ /* 0x000fc40000000000 */
[----:B0-----:R-:W4:Y:S04]  /*13820*/  LDL.LU R122, [R1+0x4e4] ;  /* 0x0004e400017a7983 */ /* 0x001f280000300800 */
[----:B------:R-:W4:Y:S04]  /*13830*/  LDL.LU R123, [R1+0x4e0] ;  /* 0x0004e000017b7983 */ /* 0x000f280000300800 */
[----:B------:R0:W-:Y:S01]  /*13840*/  STL [R1+0x21c], R124 ;  /* 0x00021c7c01007387 */ /* 0x0001e20000100800 */
[----:B------:R-:W-:-:S03]  /*13850*/  FADD R140, R130, R140 ;  /* 0x0000008c828c7221 */ /* 0x000fc60000000000 */
        /* <DEDUP_REMOVED lines=34> */
[----:B------:R0:W-:Y:S04]  /*13a80*/  STL [R1+0x240], R145 ;  /* 0x0002409101007387 */ /* 0x0001e80000100800 */
[----:B0-----:R-:W4:Y:S04]  /*13a90*/  LDL.LU R145, [R1+0x278] ;  /* 0x0002780001917983 */ /* 0x001f280000300800 */
[----:B------:R-:W4:Y:S04]  /*13aa0*/  LDL.LU R136, [R1+0x4ac] ;  /* 0x0004ac0001887983 */ /* 0x000f280000300800 */
[----:B------:R0:W-:Y:S04]  /*13ab0*/  STL [R1+0x244], R146 ;  /* 0x0002449201007387 */ /* 0x0001e80000100800 */
[----:B0-----:R-:W4:Y:S04]  /*13ac0*/  LDL.LU R146, [R1+0x27c] ;  /* 0x00027c0001927983 */ /* 0x001f280000300800 */
[----:B------:R-:W4:Y:S04]  /*13ad0*/  LDL.LU R137, [R1+0x4a8] ;  /* 0x0004a80001897983 */ /* 0x000f280000300800 */
[----:B------:R0:W-:Y:S04]  /*13ae0*/  STL [R1+0x248], R147 ;  /* 0x0002489301007387 */ /* 0x0001e80000100800 */
[----:B0-----:R-:W4:Y:S04]  /*13af0*/  LDL.LU R147, [R1+0x280] ;  /* 0x0002800001937983 */ /* 0x001f280000300800 */
[----:B------:R-:W4:Y:S01]  /*13b00*/  LDL.LU R138, [R1+0x4a4] ;  /* 0x0004a400018a7983 */ /* 0x000f220000300800 */
[----:B---3--:R-:W-:-:S03]  /*13b10*/  FADD R149, R24, R149 ;  /* 0x0000009518957221 */ /* 0x008fc60000000000 */
[----:B------:R0:W-:Y:S04]  /*13b20*/  STL [R1+0x24c], R148 ;  /* 0x00024c9401007387 */ /* 0x0001e80000100800 */
[----:B0-----:R-:W3:Y:S04]  /*13b30*/  LDL.LU R148, [R1+0x284] ;  /* 0x0002840001947983 */ /* 0x001ee80000300800 */
[----:B------:R0:W-:Y:S01]  /*13b40*/  STL [R1+0x250], R149 ;  /* 0x0002509501007387 */ /* 0x0001e20000100800 */
[----:B--2---:R-:W-:-:S03]  /*13b50*/  FADD R150, R25, R150 ;  /* 0x0000009619967221 */ /* 0x004fc60000000000 */
[----:B0-----:R-:W2:Y:S04]  /*13b60*/  LDL.LU R149, [R1+0x288] ;  /* 0x0002880001957983 */ /* 0x001ea80000300800 */
[----:B------:R0:W-:Y:S04]  /*13b70*/  STL [R1+0x254], R150 ;  /* 0x0002549601007387 */ /* 0x0001e80000100800 */
[----:B0-----:R-:W2:Y:S01]  /*13b80*/  LDL.LU R150, [R1+0x28c] ;  /* 0x00028c0001967983 */ /* 0x001ea20000300800 */
[----:B----4-:R-:W-:-:S05]  /*13b90*/  FADD R151, R26, R151 ;  /* 0x000000971a977221 */ /* 0x010fca0000000000 */
[----:B------:R0:W-:Y:S04]  /*13ba0*/  STL [R1+0x258], R151 ;  /* 0x0002589701007387 */ /* 0x0001e80000100800 */
[----:B0-----:R-:W4:Y:S01]  /*13bb0*/  LDL.LU R151, [R1+0x290] ;  /* 0x0002900001977983 */ /* 0x001f220000300800 */
[----:B------:R-:W-:-:S03]  /*13bc0*/  FADD R0, R27, R0 ;  /* 0x000000001b007221 */ /* 0x000fc60000000000 */
[----:B------:R-:W4:Y:S04]  /*13bd0*/  LDL.LU R27, [R1+0x2c8] ;  /* 0x0002c800011b7983 */ /* 0x000f280000300800 */
[----:B------:R-:W4:Y:S04]  /*13be0*/  LDL.LU R26, [R1+0x2cc] ;  /* 0x0002cc00011a7983 */ /* 0x000f280000300800 */
[----:B------:R-:W4:Y:S04]  /*13bf0*/  LDL.LU R25, [R1+0x2d0] ;  /* 0x0002d00001197983 */ /* 0x000f280000300800 */
[----:B------:R0:W-:Y:S04]  /*13c00*/  STL [R1+0x25c], R0 ;  /* 0x00025c0001007387 */ /* 0x0001e80000100800 */
[----:B------:R-:W4:Y:S04]  /*13c10*/  LDL.LU R24, [R1+0x2d4] ;  /* 0x0002d40001187983 */ /* 0x000f280000300800 */
[----:B0-----:R-:W4:Y:S01]  /*13c20*/  LDL.LU R0, [R1+0x2d8] ;  /* 0x0002d80001007983 */ /* 0x001f220000300800 */
[----:B------:R-:W-:-:S05]  /*13c30*/  FADD R139, R28, R139 ;  /* 0x0000008b1c8b7221 */ /* 0x000fca0000000000 */
[----:B------:R0:W-:Y:S04]  /*13c40*/  STL [R1+0x260], R139 ;  /* 0x0002608b01007387 */ /* 0x0001e80000100800 */
[----:B0-----:R-:W4:Y:S01]  /*13c50*/  LDL.LU R139, [R1+0x4a0] ;  /* 0x0004a000018b7983 */ /* 0x001f220000300800 */
[----:B------:R-:W-:-:S03]  /*13c60*/  FADD R140, R29, R140 ;  /* 0x0000008c1d8c7221 */ /* 0x000fc60000000000 */
[----:B------:R-:W4:Y:S04]  /*13c70*/  LDL.LU R28, [R1+0x2c4] ;  /* 0x0002c400011c7983 */ /* 0x000f280000300800 */
        /* <DEDUP_REMOVED lines=30> */
[----:B---3--:R-:W-:-:S03]  /*13e60*/  FADD R148, R37, R148 ;  /* 0x0000009425947221 */ /* 0x008fc60000000000 */
[----:B------:R-:W3:Y:S04]  /*13e70*/  LDL.LU R36, [R1+0x2a4] ;  /* 0x0002a40001247983 */ /* 0x000ee80000300800 */
[----:B------:R0:W-:Y:S01]  /*13e80*/  STL [R1+0x284], R148 ;  /* 0x0002849401007387 */ /* 0x0001e20000100800 */
[----:B--2---:R-:W-:-:S03]  /*13e90*/  FADD R149, R38, R149 ;  /* 0x0000009526957221 */ /* 0x004fc60000000000 */
[----:B0-----:R-:W2:Y:S04]  /*13ea0*/  LDL.LU R148, [R1+0x47c] ;  /* 0x00047c0001947983 */ /* 0x001ea80000300800 */
[----:B------:R-:W2:Y:S04]  /*13eb0*/  LDL.LU R37, [R1+0x2a0] ;  /* 0x0002a00001257983 */ /* 0x000ea80000300800 */
[----:B------:R0:W-:Y:S01]  /*13ec0*/  STL [R1+0x288], R149 ;  /* 0x0002889501007387 */ /* 0x0001e20000100800 */
[----:B------:R-:W-:-:S03]  /*13ed0*/  FADD R150, R39, R150 ;  /* 0x0000009627967221 */ /* 0x000fc60000000000 */
[----:B0-----:R-:W2:Y:S04]  /*13ee0*/  LDL.LU R149, [R1+0x478] ;  /* 0x0004780001957983 */ /* 0x001ea80000300800 */
[----:B------:R-:W2:Y:S04]  /*13ef0*/  LDL.LU R38, [R1+0x29c] ;  /* 0x00029c0001267983 */ /* 0x000ea80000300800 */
[----:B------:R0:W-:Y:S01]  /*13f00*/  STL [R1+0x28c], R150 ;  /* 0x00028c9601007387 */ /* 0x0001e20000100800 */
[----:B----4-:R-:W-:-:S03]  /*13f10*/  FADD R151, R40, R151 ;  /* 0x0000009728977221 */ /* 0x010fc60000000000 */
[----:B0-----:R-:W4:Y:S04]  /*13f20*/  LDL.LU R150, [R1+0x474] ;  /* 0x0004740001967983 */ /* 0x001f280000300800 */
[----:B------:R-:W4:Y:S04]  /*13f30*/  LDL.LU R39, [R1+0x298] ;  /* 0x0002980001277983 */ /* 0x000f280000300800 */
[----:B------:R0:W-:Y:S04]  /*13f40*/  STL [R1+0x290], R151 ;  /* 0x0002909701007387 */ /* 0x0001e80000100800 */
[----:B0-----:R-:W4:Y:S04]  /*13f50*/  LDL.LU R151, [R1+0x470] ;  /* 0x0004700001977983 */ /* 0x001f280000300800 */
[----:B------:R-:W4:Y:S01]  /*13f60*/  LDL.LU R40, [R1+0x294] ;  /* 0x0002940001287983 */ /* 0x000f220000300800 */
        /* <DEDUP_REMOVED lines=13> */
[----:B---3--:R-:W-:Y:S01]  /*14040*/  FADD R36, R45, R36 ;  /* 0x000000242d247221 */ /* 0x008fe20000000000 */
[----:B--2---:R-:W-:Y:S01]  /*14050*/  FADD R37, R44, R37 ;  /* 0x000000252c257221 */ /* 0x004fe20000000000 */
[----:B------:R-:W-:Y:S01]  /*14060*/  FADD R38, R43, R38 ;  /* 0x000000262b267221 */ /* 0x000fe20000000000 */
[----:B----4-:R-:W-:Y:S01]  /*14070*/  FADD R39, R42, R39 ;  /* 0x000000272a277221 */ /* 0x010fe20000000000 */
[----:B------:R-:W-:-:S05]  /*14080*/  FADD R40, R41, R40 ;  /* 0x0000002829287221 */ /* 0x000fca0000000000 */
[----:B------:R0:W-:Y:S04]  /*14090*/  STL [R1+0x294], R40 ;  /* 0x0002942801007387 */ /* 0x0001e80000100800 */
        /* <DEDUP_REMOVED lines=14> */
[----:B------:R-:W4:Y:S04]  /*14180*/  LDL.LU R53, [R1+0x2dc] ;  /* 0x0002dc0001357983 */ /* 0x000f280000300800 */
[----:B------:R1:W-:Y:S04]  /*14190*/  STL [R1+0x2d0], R25 ;  /* 0x0002d01901007387 */ /* 0x0003e80000100800 */
[----:B------:R-:W4:Y:S04]  /*141a0*/  LDL.LU R52, [R1+0x2e0] ;  /* 0x0002e00001347983 */ /* 0x000f280000300800 */
[----:B------:R1:W-:Y:S04]  /*141b0*/  STL [R1+0x2d4], R24 ;  /* 0x0002d41801007387 */ /* 0x0003e80000100800 */
        /* <DEDUP_REMOVED lines=13> */
[----:B--2---:R-:W2:Y:S04]  /*14290*/  LDL.LU R39, [R1+0x314] ;  /* 0x0003140001277983 */ /* 0x004ea80000300800 */
[----:B---3--:R-:W3:Y:S04]  /*142a0*/  LDL.LU R38, [R1+0x318] ;  /* 0x0003180001267983 */ /* 0x008ee80000300800 */
[----:B----4-:R-:W4:Y:S04]  /*142b0*/  LDL.LU R37, [R1+0x31c] ;  /* 0x00031c0001257983 */ /* 0x010f280000300800 */
[----:B-1----:R-:W4:Y:S04]  /*142c0*/  LDL.LU R36, [R1+0x320] ;  /* 0x0003200001247983 */ /* 0x002f280000300800 */
        /* <DEDUP_REMOVED lines=12> */
[----:B------:R-:W4:Y:S01]  /*14390*/  LDL.LU R0, [R1+0x354] ;  /* 0x0003540001007983 */ /* 0x000f220000300800 */
[----:B------:R-:W-:Y:S01]  /*143a0*/  FADD R53, R59, R53 ;  /* 0x000000353b357221 */ /* 0x000fe20000000000 */
        /* <DEDUP_REMOVED lines=74> */
[----:B--2---:R-:W2:Y:S04]  /*14850*/  LDL.LU R40, [R1+0x38c] ;  /* 0x00038c0001287983 */ /* 0x004ea80000300800 */
        /* <DEDUP_REMOVED lines=167> */
[----:B------:R-:W-:Y:S01]  /*152d0*/  FADD R24, R150, R24 ;  /* 0x0000001896187221 */ /* 0x000fe20000000000 */
[----:B------:R-:W-:-:S05]  /*152e0*/  FADD R0, R0, R151 ;  /* 0x0000009700007221 */ /* 0x000fca0000000000 */
[----:B------:R0:W-:Y:S04]  /*152f0*/  STL [R1+0x44c], R0 ;  /* 0x00044c0001007387 */ /* 0x0001e80000100800 */
[----:B------:R0:W-:Y:S04]  /*15300*/  STL [R1+0x444], R25 ;  /* 0x0004441901007387 */ /* 0x0001e80000100800 */
[----:B------:R0:W-:Y:S02]  /*15310*/  STL [R1+0x448], R24 ;  /* 0x0004481801007387 */ /* 0x0001e40000100800 */
.L_x_32:
[----:B0-----:R-:W0:Y:S02]  /*15320*/  LDC R0, c[0x0][0x28c] ;  /* 0x0000a300ff007b82 */ /* 0x001e240000000800 */
[----:B0-----:R-:W-:-:S13]  /*15330*/  ISETP.GE.AND P0, PT, R0, 0x1, PT ;  /* 0x000000010000780c */ /* 0x001fda0003f06270 */
[----:B------:R-:W-:Y:S05]  /*15340*/  @!P0 BRA `(.L_x_33) ;  /* 0x0000000000648947 */ /* 0x000fea0003800000 */
[----:B------:R-:W-:-:S06]  /*15350*/  UISETP.NE.AND UP0, UPT, UR22, 0x3, UPT ;  /* 0x000000031600788c */ /* 0x000fcc000bf05270 */
[----:B------:R-:W-:-:S13]  /*15360*/  PLOP3.LUT P0, PT, PT, PT, UP0, 0x80, 0x0 ;  /* 0x000000000000781c */ /* 0x000fda0003f0f008 */
[----:B------:R-:W-:Y:S05]  /*15370*/  @!P0 BRA `(.L_x_34) ;  /* 0x0000000000048947 */ /* 0x000fea0003800000 */
[----:B------:R-:W-:Y:S01]  /*15380*/  BPT.TRAP 0x1 ;  /* 0x000000040000795c */ /* 0x000fe20000300000 */
.L_x_34:
[----:B------:R-:W2:Y:S01]  /*15390*/  LDL R0, [R1+0x450] ;  /* 0x0004500001007983 */ /* 0x000ea20000100800 */
[----:B------:R-:W-:Y:S01]  /*153a0*/  BSSY B0, `(.L_x_35) ;  /* 0x000000f000007945 */ /* 0x000fe20003800000 */
[----:B--2---:R-:W-:-:S13]  /*153b0*/  ISETP.NE.AND P0, PT, R0, RZ, PT ;  /* 0x000000ff0000720c */ /* 0x004fda0003f05270 */
[----:B------:R-:W-:Y:S05]  /*153c0*/  @!P0 BRA `(.L_x_36) ;  /* 0x0000000000308947 */ /* 0x000fea0003800000 */
[----:B------:R-:W2:Y:S01]  /*153d0*/  LDL R24, [R1+0x454] ;  /* 0x0004540001187983 */ /* 0x000ea20000100800 */
[----:B------:R-:W-:-:S04]  /*153e0*/  UISETP.LT.AND UP0, UPT, UR10, 0x1, UPT ;  /* 0x000000010a00788c */ /* 0x000fc8000bf01270 */
[----:B------:R-:W-:-:S04]  /*153f0*/  USEL UR8, UR10, 0x1, UP0 ;  /* 0x000000010a087887 */ /* 0x000fc80008000000 */
[----:B------:R-:W-:-:S04]  /*15400*/  UIADD3 UR8, UR5, UR10, -UR8 ;  /* 0x0000000a05087290 */ /* 0x000fc8000fffe808 */
[----:B------:R-:W-:-:S04]  /*15410*/  UIMAD.WIDE.U32 UR6, UR8, -0x55555555, URZ ;  /* 0xaaaaaaab080678a5 */ /* 0x000fc8000f8e003f */
[----:B------:R-:W-:-:S04]  /*15420*/  USHF.R.U32.HI UR6, URZ, 0x1, UR7 ;  /* 0x000000013f067899 */ /* 0x000fc80008011607 */
[----:B------:R-:W-:-:S04]  /*15430*/  UIMAD UR8, UR6, -0x3, UR8 ;  /* 0xfffffffd060878a4 */ /* 0x000fc8000f8e0208 */
[----:B------:R-:W-:-:S04]  /*15440*/  ULEA UR8, UR8, UR12, 0x3 ;  /* 0x0000000c08087291 */ /* 0x000fc8000f8e183f */
[----:B------:R-:W-:-:S06]  /*15450*/  UIADD3 UR8, UR8, 0x18, URZ ;  /* 0x0000001808087890 */ /* 0x000fcc000fffe03f */
[----:B------:R-:W-:-:S05]  /*15460*/  IMAD.U32 R0, RZ, RZ, UR8 ;  /* 0x00000008ff007e24 */ /* 0x000fca000f8e00ff */
[----:B--2---:R-:W-:-:S04]  /*15470*/  PRMT R0, R24, 0x654, R0 ;  /* 0x0000065418007816 */ /* 0x004fc80000000000 */
[----:B------:R0:W-:Y:S03]  /*15480*/  SYNCS.ARRIVE.TRANS64.RED.A1T0 RZ, [R0+URZ], RZ ;  /* 0x000000ff00ff79a7 */ /* 0x0001e6000810043f */
.L_x_36:
[----:B------:R-:W-:Y:S05]  /*15490*/  BSYNC B0 ;  /* 0x0000000000007941 */ /* 0x000fea0003800000 */
.L_x_35:
[----:B------:R-:W-:-:S06]  /*154a0*/  UISETP.GT.U32.AND UP0, UPT, UR13, 0x1, UPT ;  /* 0x000000010d00788c */ /* 0x000fcc000bf04070 */
[----:B------:R-:W-:-:S13]  /*154b0*/  PLOP3.LUT P0, PT, PT, PT, UP0, 0x80, 0x0 ;  /* 0x000000000000781c */ /* 0x000fda0003f0f008 */
[----:B------:R-:W-:Y:S05]  /*154c0*/  @P0 BRA `(.L_x_33) ;  /* 0x0000000000040947 */ /* 0x000fea0003800000 */
[----:B------:R-:W-:Y:S01]  /*154d0*/  BPT.TRAP 0x1 ;  /* 0x000000040000795c */ /* 0x000fe20000300000 */
.L_x_33:
[----:B------:R-:W2:Y:S01]  /*154e0*/  LDL.LU R28, [R1+0x464] ;  /* 0x00046400011c7983 */ /* 0x000ea20000300800 */
[----:B------:R-:W3:Y:S01]  /*154f0*/  LDC R25, c[0x0][0x288] ;  /* 0x0000a200ff197b82 */ /* 0x000ee20000000800 */
[----:B------:R-:W4:Y:S01]  /*15500*/  S2R R27, SR_TID.X ;  /* 0x00000000001b7919 */ /* 0x000f220000002100 */
[----:B------:R-:W-:Y:S01]  /*15510*/  UIADD3 UR8, UR10, UR5, URZ ;  /* 0x000000050a087290 */ /* 0x000fe2000fffe03f */
[----:B------:R-:W-:Y:S01]  /*15520*/  ULDC UR6, c[0x0][0x284] ;  /* 0x0000a10000067ab9 */ /* 0x000fe20000000800 */
[----:B------:R-:W0:Y:S01]  /*15530*/  LDL.LU R26, [R1+0x460] ;  /* 0x00046000011a7983 */ /* 0x000e220000300800 */
[----:B------:R-:W-:Y:S01]  /*15540*/  USHF.R.S32.HI UR11, URZ, 0x1f, UR9 ;  /* 0x0000001f3f0b7899 */ /* 0x000fe20008011409 */
[----:B------:R-:W-:Y:S01]  /*15550*/  IMAD.MOV.U32 R41, RZ, RZ, -0x1 ;  /* 0xffffffffff297424 */ /* 0x000fe200078e00ff */
[----:B------:R-:W-:Y:S01]  /*15560*/  UISETP.GT.U32.AND UP0, UPT, UR8, 0x2, UPT ;  /* 0x000000020800788c */ /* 0x000fe2000bf04070 */
[----:B------:R-:W-:Y:S01]  /*15570*/  ULDC.64 UR16, c[0x0][0x5d0] ;  /* 0x0001740000107ab9 */ /* 0x000fe20000000a00 */
[----:B------:R-:W-:-:S02]  /*15580*/  UISETP.GE.U32.AND UP1, UPT, UR10, 0x3, UPT ;  /* 0x000000030a00788c */ /* 0x000fc4000bf26070 */
[----:B------:R-:W-:Y:S02]  /*15590*/  UIMAD UR5, UR11, UR16, URZ ;  /* 0x000000100b0572a4 */ /* 0x000fe4000f8e023f */
[----:B------:R-:W-:Y:S01]  /*155a0*/  UISETP.LT.U32.AND UP0, UPT, UR10, 0x3, UP0 ;  /* 0x000000030a00788c */ /* 0x000fe20008701070 */
[C---:B----4-:R-:W-:Y:S01]  /*155b0*/  LOP3.LUT R24, R27.reuse, 0x3, RZ, 0xc0, !PT ;  /* 0x000000031b187812 */ /* 0x050fe200078ec0ff */
[----:B------:R-:W-:Y:S01]  /*155c0*/  IMAD.SHL.U32 R32, R27, 0x2, RZ ;  /* 0x000000021b207824 */ /* 0x000fe200078e00ff */
[----:B------:R-:W-:-:S03]  /*155d0*/  SHF.R.U32.HI R34, RZ, 0x7, R27 ;  /* 0x00000007ff227819 */ /* 0x000fc6000001161b */
[----:B---3--:R-:W-:Y:S01]  /*155e0*/  IMAD R24, R24, -0x2, R25 ;  /* 0xfffffffe18187824 */ /* 0x008fe200078e0219 */
[----:B------:R-:W-:Y:S02]  /*155f0*/  LOP3.LUT R34, R34, 0x1, RZ, 0xc0, !PT ;  /* 0x0000000122227812 */ /* 0x000fe400078ec0ff */
[----:B------:R-:W-:-:S03]  /*15600*/  LOP3.LUT R32, R32, 0x6, RZ, 0xc0, !PT ;  /* 0x0000000620207812 */ /* 0x000fc600078ec0ff */
[----:B------:R-:W-:Y:S02]  /*15610*/  IMAD.SHL.U32 R35, R34, 0x40, RZ ;  /* 0x0000004022237824 */ /* 0x000fe400078e00ff */
[----:B--2---:R-:W-:-:S04]  /*15620*/  IMAD.WIDE R36, R28, 0x100, RZ ;  /* 0x000001001c247825 */ /* 0x004fc800078e02ff */
[----:B0-----:R-:W-:Y:S01]  /*15630*/  IMAD.SHL.U32 R0, R26, 0x100, RZ ;  /* 0x000001001a007824 */ /* 0x001fe200078e00ff */
[----:B------:R-:W-:Y:S01]  /*15640*/  PRMT R32, R32, 0x6540, R26 ;  /* 0x0000654020207816 */ /* 0x000fe2000000001a */
[----:B------:R-:W-:-:S03]  /*15650*/  IMAD.U32 R26, RZ, RZ, UR16 ;  /* 0x00000010ff1a7e24 */ /* 0x000fc6000f8e00ff */
[----:B------:R-:W-:Y:S01]  /*15660*/  ISETP.GE.AND P0, PT, R0, R25, PT ;  /* 0x000000190000720c */ /* 0x000fe20003f06270 */
[----:B------:R-:W-:Y:S01]  /*15670*/  IMAD.IADD R0, R24, 0x1, -R0 ;  /* 0x0000000118007824 */ /* 0x000fe200078e0a00 */
[----:B------:R-:W-:Y:S02]  /*15680*/  SHF.R.U32.HI R24, RZ, 0x2, R27 ;  /* 0x00000002ff187819 */ /* 0x000fe4000001161b */
[----:B------:R-:W-:Y:S02]  /*15690*/  LOP3.LUT R25, R27, 0x60, RZ, 0xc0, !PT ;  /* 0x000000601b197812 */ /* 0x000fe400078ec0ff */
[----:B------:R-:W-:Y:S02]  /*156a0*/  LOP3.LUT R24, R24, 0x7, RZ, 0xc0, !PT ;  /* 0x0000000718187812 */ /* 0x000fe400078ec0ff */
[----:B------:R-:W-:Y:S02]  /*156b0*/  SHF.R.U32.HI R25, RZ, 0x1, R25 ;  /* 0x00000001ff197819 */ /* 0x000fe40000011619 */
[----:B------:R-:W-:-:S02]  /*156c0*/  LOP3.LUT R35, R35, 0x40, R24, 0xe2, !PT ;  /* 0x0000004023237812 */ /* 0x000fc400078ee218 */
[----:B------:R-:W-:Y:S02]  /*156d0*/  IADD3 R24, RZ, -R25, -R24 ;  /* 0x80000019ff187210 */ /* 0x000fe40007ffe818 */
[----:B------:R-:W-:Y:S02]  /*156e0*/  SHF.R.S32.HI R33, RZ, 0x1f, R32 ;  /* 0x0000001fff217819 */ /* 0x000fe40000011420 */
[----:B------:R-:W-:Y:S01]  /*156f0*/  LOP3.LUT R35, R36, R35, R25, 0xfe, !PT ;  /* 0x0000002324237212 */ /* 0x000fe200078efe19 */
[----:B------:R-:W-:Y:S02]  /*15700*/  IMAD R34, R34, -0x40, R24 ;  /* 0xffffffc022227824 */ /* 0x000fe400078e0218 */
[----:B------:R-:W-:Y:S02]  /*15710*/  IMAD.SHL.U32 R24, R28, 0x100, RZ ;  /* 0x000001001c187824 */ /* 0x000fe400078e00ff */
[----:B------:R-:W-:-:S03]  /*15720*/  IMAD.WIDE.U32 R26, R26, UR9, R32 ;  /* 0x000000091a1a7c25 */ /* 0x000fc6000f8e0020 */
[C---:B------:R-:W-:Y:S02]  /*15730*/  IADD3 R34, -R24.reuse, UR6, R34 ;  /* 0x0000000618227c10 */ /* 0x040fe4000fffe122 */
[----:B------:R-:W-:Y:S01]  /*15740*/  ISETP.GE.OR P0, PT, R24, UR6, P0 ;  /* 0x0000000618007c0c */ /* 0x000fe20008706670 */
[----:B------:R-:W-:-:S04]  /*15750*/  UIMAD.WIDE.U32 UR6, UR8, -0x55555555, URZ ;  /* 0xaaaaaaab080678a5 */ /* 0x000fc8000f8e003f */
[----:B------:R-:W-:Y:S02]  /*15760*/  USHF.R.U32.HI UR6, URZ, 0x1, UR7 ;  /* 0x000000013f067899 */ /* 0x000fe40008011607 */
[----:B------:R-:W-:Y:S02]  /*15770*/  UIMAD UR7, UR9, UR17, UR5 ;  /* 0x00000011090772a4 */ /* 0x000fe4000f8e0205 */
[----:B------:R-:W-:-:S04]  /*15780*/  USEL UR5, URZ, 0x1, !UP0 ;  /* 0x000000013f057887 */ /* 0x000fc8000c000000 */
[----:B------:R-:W-:Y:S01]  /*15790*/  ULOP3.LUT UR4, UR4, UR5, URZ, 0x3c, !UPT ;  /* 0x0000000504047292 */ /* 0x000fe2000f8e3c3f */
[----:B------:R-:W-:Y:S01]  /*157a0*/  VIADD R27, R27, UR7 ;  /* 0x000000071b1b7c36 */ /* 0x000fe20008000000 */
[----:B------:R-:W-:Y:S02]  /*157b0*/  UIMAD UR5, UR6, -0x3, UR8 ;  /* 0xfffffffd060578a4 */ /* 0x000fe4000f8e0208 */
[----:B------:R-:W-:Y:S01]  /*157c0*/  @UP1 ULOP3.LUT UR4, UR4, 0x1, UR6, 0x78, !UPT ;  /* 0x0000000104041892 */ /* 0x000fe2000f8e7806 */
[----:B------:R-:W-:Y:S11]  /*157d0*/  @P0 BRA `(.L_x_37) ;  /* 0x0000012400ac0947 */ /* 0x000ff60003800000 */
[----:B------:R-:W0:Y:S01]  /*157e0*/  LDC.64 R28, c[0x0][0x5c8] ;  /* 0x00017200ff1c7b82 */ /* 0x000e220000000a00 */
[----:B------:R-:W-:Y:S01]  /*157f0*/  ULDC.64 UR6, c[0x0][0x5c0] ;  /* 0x0001700000067ab9 */ /* 0x000fe20000000a00 */
[----:B------:R-:W-:Y:S01]  /*15800*/  BSSY B0, `(.L_x_37) ;  /* 0x0001268000007945 */ /* 0x000fe20003800000 */
[-C--:B0-----:R-:W-:Y:S01]  /*15810*/  IMAD R24, R37, R28.reuse, RZ ;  /* 0x0000001c25187224 */ /* 0x081fe200078e02ff */
[----:B------:R-:W-:Y:S01]  /*15820*/  SHF.L.U64.HI R38, R28, 0x3, R29 ;  /* 0x000000031c267819 */ /* 0x000fe2000001021d */
[----:B------:R-:W-:-:S04]  /*15830*/  IMAD.WIDE.U32 R26, R35, R28, R26 ;  /* 0x0000001c231a7225 */ /* 0x000fc800078e001a */
[----:B------:R-:W-:Y:S01]  /*15840*/  IMAD R24, R35, R29, R24 ;  /* 0x0000001d23187224 */ /* 0x000fe200078e0218 */
[C---:B------:R-:W-:Y:S01]  /*15850*/  LEA R30, P2, R28.reuse, R26, 0x7 ;  /* 0x0000001a1c1e7211 */ /* 0x040fe200078438ff */
[----:B------:R-:W-:Y:S02]  /*15860*/  IMAD.SHL.U32 R25, R28, 0x8, RZ ;  /* 0x000000081c197824 */ /* 0x000fe400078e00ff */
[----:B------:R-:W-:Y:S01]  /*15870*/  IMAD.IADD R27, R27, 0x1, R24 ;  /* 0x000000011b1b7824 */ /* 0x000fe200078e0218 */
[C---:B------:R-:W-:Y:S02]  /*15880*/  IADD3 R24, P5, R26.reuse, UR6, RZ ;  /* 0x000000061a187c10 */ /* 0x040fe4000ffbe0ff */
[----:B------:R-:W-:Y:S02]  /*15890*/  IADD3 R26, P0, P1, R26, UR6, R25 ;  /* 0x000000061a1a7c10 */ /* 0x000fe4000f91e019 */
[----:B------:R-:W-:Y:S02]  /*158a0*/  LEA.HI.X R31, R28, R27, R29, 0x7, P2 ;  /* 0x0000001b1c1f7211 */ /* 0x000fe400010f3c1d */
[----:B------:R-:W-:-:S02]  /*158b0*/  IADD3 R28, P2, P3, R30, UR6, R25 ;  /* 0x000000061e1c7c10 */ /* 0x000fc4000fb5e019 */
[----:B------:R-:W-:Y:S02]  /*158c0*/  IADD3.X R25, R27, UR7, RZ, P5, !PT ;  /* 0x000000071b197c10 */ /* 0x000fe4000affe4ff */
[----:B------:R-:W-:Y:S02]  /*158d0*/  FSETP.NEU.AND P5, PT, RZ, UR21, PT ;  /* 0x00000015ff007c0b */ /* 0x000fe4000bfad000 */
[----:B------:R-:W-:Y:S02]  /*158e0*/  IADD3 R30, P6, R30, UR6, RZ ;  /* 0x000000061e1e7c10 */ /* 0x000fe4000ffde0ff */
[--C-:B------:R-:W-:Y:S02]  /*158f0*/  IADD3.X R29, R31, UR7, R38.reuse, P2, P3 ;  /* 0x000000071f1d7c10 */ /* 0x100fe400097e6426 */
[----:B------:R-:W-:Y:S02]  /*15900*/  IADD3.X R27, R27, UR7, R38, P0, P1 ;  /* 0x000000071b1b7c10 */ /* 0x000fe400087e2426 */
[----:B------:R-:W-:-:S05]  /*15910*/  IADD3.X R31, R31, UR7, RZ, P6, !PT ;  /* 0x000000071f1f7c10 */ /* 0x000fca000b7fe4ff */
[----:B------:R-:W-:Y:S05]  /*15920*/  @!P5 BRA `(.L_x_38) ;  /* 0x000000d800f4d947 */ /* 0x000fea0003800000 */
[----:B------:R-:W-:Y:S01]  /*15930*/  ULDC.64 UR6, c[0x0][0x5b8] ;  /* 0x00016e0000067ab9 */ /* 0x000fe20000000a00 */
[----:B------:R-:W-:Y:S01]  /*15940*/  BSSY B1, `(.L_x_39) ;  /* 0x0000013000017945 */ /* 0x000fe20003800000 */
[----:B------:R-:W-:Y:S01]  /*15950*/  IMAD.U32 R38, RZ, RZ, UR6 ;  /* 0x00000006ff267e24 */ /* 0x000fe2000f8e00ff */
[----:B------:R-:W-:-:S03]  /*15960*/  UIMAD UR6, UR11, UR6, URZ ;  /* 0x000000060b0672a4 */ /* 0x000fc6000f8e023f */
[----:B------:R-:W-:Y:S01]  /*15970*/  IMAD.WIDE.U32 R32, R38, UR9, R32 ;  /* 0x0000000926207c25 */ /* 0x000fe2000f8e0020 */
[----:B------:R-:W-:-:S03]  /*15980*/  UIMAD UR6, UR9, UR7, UR6 ;  /* 0x00000007090672a4 */ /* 0x000fc6000f8e0206 */
[----:B------:R-:W-:Y:S01]  /*15990*/  IMAD.MOV.U32 R38, RZ, RZ, R32 ;  /* 0x000000ffff267224 */ /* 0x000fe200078e0020 */
[----:B------:R-:W-:Y:S02]  /*159a0*/  ULDC.64 UR8, c[0x0][0x5a8] ;  /* 0x00016a0000087ab9 */ /* 0x000fe40000000a00 */
[----:B------:R-:W-:Y:S01]  /*159b0*/  VIADD R39, R33, UR6 ;  /* 0x0000000621277c36 */ /* 0x000fe20008000000 */
[----:B------:R-:W-:Y:S02]  /*159c0*/  ULDC.64 UR6, c[0x0][0x5b0] ;  /* 0x00016c0000067ab9 */ /* 0x000fe40000000a00 */
[----:B------:R-:W-:Y:S02]  /*159d0*/  IMAD R40, R37, UR6, RZ ;  /* 0x0000000625287c24 */ /* 0x000fe4000f8e02ff */
[----:B------:R-:W-:-:S04]  /*159e0*/  IMAD.WIDE.U32 R32, R35, UR6, R38 ;  /* 0x0000000623207c25 */ /* 0x000fc8000f8e0026 */
[----:B------:R-:W-:Y:S01]  /*159f0*/  IMAD R40, R35, UR7, R40 ;  /* 0x0000000723287c24 */ /* 0x000fe2000f8e0228 */
[----:B------:R-:W-:-:S04]  /*15a00*/  IADD3 R32, P0, R32, UR8, RZ ;  /* 0x0000000820207c10 */ /* 0x000fc8000ff1e0ff */
[--C-:B------:R-:W-:Y:S02]  /*15a10*/  IADD3.X R33, R33, UR9, R40.reuse, P0, !PT ;  /* 0x0000000921217c10 */ /* 0x100fe400087fe428 */
[----:B------:R-:W-:Y:S02]  /*15a20*/  ISETP.GE.AND P0, PT, R34, 0x1, PT ;  /* 0x000000012200780c */ /* 0x000fe40003f06270 */
[----:B------:R-:W-:Y:S02]  /*15a30*/  PRMT R40, RZ, 0x7610, R40 ;  /* 0x00007610ff287816 */ /* 0x000fe40000000028 */
[----:B------:R-:W-:-:S13]  /*15a40*/  ISETP.LT.OR P1, PT, R0, 0x1, !P0 ;  /* 0x000000010000780c */ /* 0x000fda0004721670 */
[----:B------:R-:W-:Y:S05]  /*15a50*/  @P1 BRA `(.L_x_40) ;  /* 0x0000000000041947 */ /* 0x000fea0003800000 */
[----:B------:R0:W5:Y:S02]  /*15a60*/  LDG.E.U8 R40, desc[UR14][R32.64] ;  /* 0x0000000e20287981 */ /* 0x000164000c1e1100 */
.L_x_40:
[----:B------:R-:W-:Y:S05]  /*15a70*/  BSYNC B1 ;  /* 0x0000000000017941 */ /* 0x000fea0003800000 */
.L_x_39:
[----:B-----5:R-:W-:Y:S01]  /*15a80*/  LOP3.LUT R40, R40, 0xff, RZ, 0xc0, !PT ;  /* 0x000000ff28287812 */ /* 0x020fe200078ec0ff */
[----:B------:R-:W-:Y:S03]  /*15a90*/  BSSY B1, `(.L_x_41) ;  /* 0x000000b000017945 */ /* 0x000fe60003800000 */
[----:B------:R-:W-:-:S05]  /*15aa0*/  F2FP.F16.E5M2.UNPACK_B R40, R40 ;  /* 0x00000028ff28723e */ /* 0x000fca00020004ff */
[----:B------:R-:W-:-:S05]  /*15ab0*/  HADD2.F32 R40, -RZ, R40.H0_H0 ;  /* 0x20000028ff287230 */ /* 0x000fca0000004100 */
[----:B------:R-:W-:-:S04]  /*15ac0*/  FMUL R40, R40, UR21 ;  /* 0x0000001528287c20 */ /* 0x000fc80008400000 */
[----:B------:R-:W-:-:S05]  /*15ad0*/  FFMA R2, R2, UR20, R40 ;  /* 0x0000001402027c23 */ /* 0x000fca0008000028 */
[----:B------:R-:W-:-:S05]  /*15ae0*/  F2FP.SATFINITE.E5M2.F32.PACK_AB_MERGE_C R2, RZ, R2, RZ ;  /* 0x00000002ff02723e */ /* 0x000fca00048060ff */
[----:B------:R2:W-:Y:S01]  /*15af0*/  @!P1 STG.E.U8 desc[UR14][R24.64], R2 ;  /* 0x0000000218009986 */ /* 0x0005e2000c10110e */
[----:B------:R-:W-:Y:S02]  /*15b00*/  ISETP.LT.OR P1, PT, R0, 0x2, !P0 ;  /* 0x000000020000780c */ /* 0x000fe40004721670 */
[----:B--2---:R-:W-:-:S11]  /*15b10*/  PRMT R2, RZ, 0x7610, R2 ;  /* 0x00007610ff027816 */ /* 0x004fd60000000002 */
[----:B------:R-:W-:Y:S05]  /*15b20*/  @P1 BRA `(.L_x_42) ;  /* 0x0000000000041947 */ /* 0x000fea0003800000 */
[----:B------:R2:W5:Y:S02]  /*15b30*/  LDG.E.U8 R2, desc[UR14][R32.64+0x1] ;  /* 0x0000010e20027981 */ /* 0x000564000c1e1100 */
.L_x_42:
[----:B------:R-:W-:Y:S05]  /*15b40*/  BSYNC B1 ;  /* 0x0000000000017941 */ /* 0x000fea0003800000 */
.L_x_41:
        /* <DEDUP_REMOVED lines=8> */
[----:B------:R-:W-:-:S05]  /*15bd0*/  IADD3 R2, P1, R35, 0x8, RZ ;  /* 0x0000000823027810 */ /* 0x000fca0007f3e0ff */
[----:B---3--:R-:W-:-:S04]  /*15be0*/  IMAD.X R3, RZ, RZ, R37, P1 ;  /* 0x000000ffff037224 */ /* 0x008fc800008e0625 */
[----:B------:R-:W-:-:S04]  /*15bf0*/  IMAD R3, R3, UR6, RZ ;  /* 0x0000000603037c24 */ /* 0x000fc8000f8e02ff */
[C---:B------:R-:W-:Y:S02]  /*15c00*/  IMAD R40, R2.reuse, UR7, R3 ;  /* 0x0000000702287c24 */ /* 0x040fe4000f8e0203 */
[----:B------:R-:W-:-:S03]  /*15c10*/  IMAD.WIDE.U32 R2, R2, UR6, R38 ;  /* 0x0000000602027c25 */ /* 0x000fc6000f8e0026 */
[----:B------:R-:W-:-:S04]  /*15c20*/  IADD3 R2, P1, R2, UR8, RZ ;  /* 0x0000000802027c10 */ /* 0x000fc8000ff3e0ff */
[--C-:B------:R-:W-:Y:S02]  /*15c30*/  IADD3.X R3, R3, UR9, R40.reuse, P1, !PT ;  /* 0x0000000903037c10 */ /* 0x100fe40008ffe428 */
[----:B------:R-:W-:Y:S02]  /*15c40*/  ISETP.GE.AND P1, PT, R34, 0x9, PT ;  /* 0x000000092200780c */ /* 0x000fe40003f26270 */
[----:B------:R-:W-:Y:S02]  /*15c50*/  PRMT R40, RZ, 0x7610, R40 ;  /* 0x00007610ff287816 */ /* 0x000fe40000000028 */
[----:B------:R-:W-:-:S13]  /*15c60*/  ISETP.LT.OR P2, PT, R0, 0x1, !P1 ;  /* 0x000000010000780c */ /* 0x000fda0004f41670 */
[----:B------:R-:W-:Y:S05]  /*15c70*/  @P2 BRA `(.L_x_44) ;  /* 0x0000000000042947 */ /* 0x000fea0003800000 */
[----:B------:R3:W5:Y:S02]  /*15c80*/  LDG.E.U8 R40, desc[UR14][R2.64] ;  /* 0x0000000e02287981 */ /* 0x000764000c1e1100 */
.L_x_44:
[----:B------:R-:W-:Y:S05]  /*15c90*/  BSYNC B1 ;  /* 0x0000000000017941 */ /* 0x000fea0003800000 */
.L_x_43:
        /* <DEDUP_REMOVED lines=9> */
[----:B----4-:R-:W-:-:S11]  /*15d30*/  PRMT R4, RZ, 0x7610, R4 ;  /* 0x00007610ff047816 */ /* 0x010fd60000000004 */
[----:B------:R-:W-:Y:S05]  /*15d40*/  @P2 BRA `(.L_x_46) ;  /* 0x0000000000042947 */ /* 0x000fea0003800000 */
[----:B------:R4:W5:Y:S02]  /*15d50*/  LDG.E.U8 R4, desc[UR14][R2.64+0x1] ;  /* 0x0000010e02047981 */ /* 0x000964000c1e1100 */
.L_x_46:
[----:B------:R-:W-:Y:S05]  /*15d60*/  BSYNC B1 ;  /* 0x0000000000017941 */ /* 0x000fea0003800000 */
.L_x_45:
[----:B-----5:R-:W-:Y:S01]  /*15d70*/  LOP3.LUT R4, R4, 0xff, RZ, 0xc0, !PT ;  /* 0x000000ff04047812 */ /* 0x020fe200078ec0ff */
[----:B------:R-:W-:Y:S01]  /*15d80*/  BSSY B1, `(.L_x_47) ;  /* 0x000000b000017945 */ /* 0x000fe20003800000 */
[----:B------:R-:W-:Y:S02]  /*15d90*/  ISETP.LT.OR P3, PT, R0, 0x9, !P0 ;  /* 0x000000090000780c */ /* 0x000fe40004761670 */
[----:B------:R-:W-:-:S05]  /*15da0*/  F2FP.F16.E5M2.UNPACK_B R4, R4 ;  /* 0x00000004ff04723e */ /* 0x000fca00020004ff */
[----:B------:R-:W-:-:S05]  /*15db0*/  HADD2.F32 R4, -RZ, R4.H0_H0 ;  /* 0x20000004ff047230 */ /* 0x000fca0000004100 */
[----:B------:R-:W-:-:S04]  /*15dc0*/  FMUL R4, R4, UR21 ;  /* 0x0000001504047c20 */ /* 0x000fc80008400000 */
[--C-:B------:R-:W-:Y:S01]  /*15dd0*/  FFMA R5, R5, UR20, R4.reuse ;  /* 0x0000001405057c23 */ /* 0x100fe20008000004 */
[----:B------:R-:W-:-:S04]  /*15de0*/  PRMT R4, RZ, 0x7610, R4 ;  /* 0x00007610ff047816 */ /* 0x000fc80000000004 */
[----:B------:R-:W-:-:S05]  /*15df0*/  F2FP.SATFINITE.E5M2.F32.PACK_AB_MERGE_C R5, RZ, R5, RZ ;  /* 0x00000005ff05723e */ /* 0x000fca00048060ff */
[----:B------:R0:W-:Y:S01]  /*15e00*/  @!P2 STG.E.U8 desc[UR14][R26.64+0x1], R5 ;  /* 0x000001051a00a986 */ /* 0x0001e2000c10110e */
[----:B------:R-:W-:Y:S05]  /*15e10*/  @P3 BRA `(.L_x_48) ;  /* 0x0000000000043947 */ /* 0x000fea0003800000 */
[----:B------:R0:W5:Y:S02]  /*15e20*/  LDG.E.U8 R4, desc[UR14][R32.64+0x8] ;  /* 0x0000080e20047981 */ /* 0x000164000c1e1100 */
.L_x_48:
[----:B------:R-:W-:Y:S05]  /*15e30*/  BSYNC B1 ;  /* 0x0000000000017941 */ /* 0x000fea0003800000 */
.L_x_47:
        /* <DEDUP_REMOVED lines=12> */
.L_x_50:
[----:B------:R-:W-:Y:S05]  /*15f00*/  BSYNC B1 ;  /* 0x0000000000017941 */ /* 0x000fea0003800000 */
.L_x_49:
        /* <DEDUP_REMOVED lines=12> */
.L_x_52:
[----:B------:R-:W-:Y:S05]  /*15fd0*/  BSYNC B1 ;  /* 0x0000000000017941 */ /* 0x000fea0003800000 */
.L_x_51:
        /* <DEDUP_REMOVED lines=12> */
.L_x_54:
[----:B------:R-:W-:Y:S05]  /*160a0*/  BSYNC B1 ;  /* 0x0000000000017941 */ /* 0x000fea0003800000 */
.L_x_53:
        /* <DEDUP_REMOVED lines=12> */
.L_x_56:
[----:B------:R-:W-:Y:S05]  /*16170*/  BSYNC B1 ;  /* 0x0000000000017941 */ /* 0x000fea0003800000 */
.L_x_55:
        /* <DEDUP_REMOVED lines=12> */
.L_x_58:
[----:B------:R-:W-:Y:S05]  /*16240*/  BSYNC B1 ;  /* 0x0000000000017941 */ /* 0x000fea0003800000 */
.L_x_57:
        /* <DEDUP_REMOVED lines=12> */
.L_x_60:
[----:B------:R-:W-:Y:S05]  /*16310*/  BSYNC B1 ;  /* 0x0000000000017941 */ /* 0x000fea0003800000 */
.L_x_59:
        /* <DEDUP_REMOVED lines=12> */
.L_x_62:
[----:B------:R-:W-:Y:S05]  /*163e0*/  BSYNC B1 ;  /* 0x0000000000017941 */ /* 0x000fea0003800000 */
.L_x_61:
        /* <DEDUP_REMOVED lines=12> */
.L_x_64:
[----:B------:R-:W-:Y:S05]  /*164b0*/  BSYNC B1 ;  /* 0x0000000000017941 */ /* 0x000fea0003800000 */
.L_x_63:
        /* <DEDUP_REMOVED lines=12> */
.L_x_66:
[----:B------:R-:W-:Y:S05]  /*16580*/  BSYNC B1 ;  /* 0x0000000000017941 */ /* 0x000fea0003800000 */
.L_x_65:
        /* <DEDUP_REMOVED lines=12> */
.L_x_68:
[----:B------:R-:W-:Y:S05]  /*16650*/  BSYNC B1 ;  /* 0x0000000000017941 */ /* 0x000fea0003800000 */
.L_x_67:
        /* <DEDUP_REMOVED lines=12> */
.L_x_70:
[----:B------:R-:W-:Y:S05]  /*16720*/  BSYNC B1 ;  /* 0x0000000000017941 */ /* 0x000fea0003800000 */
.L_x_69:
        /* <DEDUP_REMOVED lines=12> */
.L_x_72:
[----:B------:R-:W-:Y:S05]  /*167f0*/  BSYNC B1 ;  /* 0x0000000000017941 */ /* 0x000fea0003800000 */
.L_x_71:
        /* <DEDUP_REMOVED lines=12> */
.L_x_74:
[----:B------:R-:W-:Y:S05]  /*168c0*/  BSYNC B1 ;  /* 0x0000000000017941 */ /* 0x000fea0003800000 */
.L_x_73:
        /* <DEDUP_REMOVED lines=12> */
.L_x_76:
[----:B------:R-:W-:Y:S05]  /*16990*/  BSYNC B1 ;  /* 0x0000000000017941 */ /* 0x000fea0003800000 */
.L_x_75:
        /* <DEDUP_REMOVED lines=12> */
.L_x_78:
[----:B------:R-:W-:Y:S05]  /*16a60*/  BSYNC B1 ;  /* 0x0000000000017941 */ /* 0x000fea0003800000 */
.L_x_77:
        /* <DEDUP_REMOVED lines=12> */
.L_x_80:
[----:B------:R-:W-:Y:S05]  /*16b30*/  BSYNC B1 ;  /* 0x0000000000017941 */ /* 0x000fea0003800000 */
.L_x_79:
        /* <DEDUP_REMOVED lines=12> */
.L_x_82:
[----:B------:R-:W-:Y:S05]  /*16c00*/  BSYNC B1 ;  /* 0x0000000000017941 */ /* 0x000fea0003800000 */
.L_x_81:
        /* <DEDUP_REMOVED lines=12> */
.L_x_84:
[----:B------:R-:W-:Y:S05]  /*16cd0*/  BSYNC B1 ;  /* 0x0000000000017941 */ /* 0x000fea0003800000 */
.L_x_83:
        /* <DEDUP_REMOVED lines=12> */
.L_x_86:
[----:B------:R-:W-:Y:S05]  /*16da0*/  BSYNC B1 ;  /* 0x0000000000017941 */ /* 0x000fea0003800000 */
.L_x_85:
        /* <DEDUP_REMOVED lines=12> */
.L_x_88:
[----:B------:R-:W-:Y:S05]  /*16e70*/  BSYNC B1 ;  /* 0x0000000000017941 */ /* 0x000fea0003800000 */
.L_x_87:
        /* <DEDUP_REMOVED lines=12> */
.L_x_90:
[----:B------:R-:W-:Y:S05]  /*16f40*/  BSYNC B1 ;  /* 0x0000000000017941 */ /* 0x000fea0003800000 */
.L_x_89:
        /* <DEDUP_REMOVED lines=12> */
.L_x_92:
[----:B------:R-:W-:Y:S05]  /*17010*/  BSYNC B1 ;  /* 0x0000000000017941 */ /* 0x000fea0003800000 */
.L_x_91:
        /* <DEDUP_REMOVED lines=12> */
.L_x_94:
[----:B------:R-:W-:Y:S05]  /*170e0*/  BSYNC B1 ;  /* 0x0000000000017941 */ /* 0x000fea0003800000 */
.L_x_93:
        /* <DEDUP_REMOVED lines=12> */
.L_x_96:
[----:B------:R-:W-:Y:S05]  /*171b0*/  BSYNC B1 ;  /* 0x0000000000017941 */ /* 0x000fea0003800000 */
.L_x_95:
        /* <DEDUP_REMOVED lines=12> */
.L_x_98:
[----:B------:R-:W-:Y:S05]  /*17280*/  BSYNC B1 ;  /* 0x0000000000017941 */ /* 0x000fea0003800000 */
.L_x_97:
        /* <DEDUP_REMOVED lines=12> */
.L_x_100:
[----:B------:R-:W-:Y:S05]  /*17350*/  BSYNC B1 ;  /* 0x0000000000017941 */ /* 0x000fea0003800000 */
.L_x_99:
        /* <DEDUP_REMOVED lines=12> */
.L_x_102:
[----:B------:R-:W-:Y:S05]  /*17420*/  BSYNC B1 ;  /* 0x0000000000017941 */ /* 0x000fea0003800000 */
.L_x_101:
        /* <DEDUP_REMOVED lines=12> */
.L_x_104:
[----:B------:R-:W-:Y:S05]  /*174f0*/  BSYNC B1 ;  /* 0x0000000000017941 */ /* 0x000fea0003800000 */
.L_x_103:
        /* <DEDUP_REMOVED lines=12> */
.L_x_106:
[----:B------:R-:W-:Y:S05]  /*175c0*/  BSYNC B1 ;  /* 0x0000000000017941 */ /* 0x000fea0003800000 */
.L_x_105:
        /* <DEDUP_REMOVED lines=12> */
.L_x_108:
[----:B------:R-:W-:Y:S05]  /*17690*/  BSYNC B1 ;  /* 0x0000000000017941 */ /* 0x000fea0003800000 */
.L_x_107:
        /* <DEDUP_REMOVED lines=12> */
.L_x_110:
[----:B------:R-:W-:Y:S05]  /*17760*/  BSYNC B1 ;  /* 0x0000000000017941 */ /* 0x000fea0003800000 */
.L_x_109:
        /* <DEDUP_REMOVED lines=12> */
.L_x_112:
[----:B------:R-:W-:Y:S05]  /*17830*/  BSYNC B1 ;  /* 0x0000000000017941 */ /* 0x000fea0003800000 */
.L_x_111:
        /* <DEDUP_REMOVED lines=12> */
.L_x_114:
[----:B------:R-:W-:Y:S05]  /*17900*/  BSYNC B1 ;  /* 0x0000000000017941 */ /* 0x000fea0003800000 */
.L_x_113:
        /* <DEDUP_REMOVED lines=12> */
.L_x_116:
[----:B------:R-:W-:Y:S05]  /*179d0*/  BSYNC B1 ;  /* 0x0000000000017941 */ /* 0x000fea0003800000 */
.L_x_115:
        /* <DEDUP_REMOVED lines=12> */
.L_x_118:
[----:B------:R-:W-:Y:S05]  /*17aa0*/  BSYNC B1 ;  /* 0x0000000000017941 */ /* 0x000fea0003800000 */
.L_x_117:
        /* <DEDUP_REMOVED lines=12> */
.L_x_120:
[----:B------:R-:W-:Y:S05]  /*17b70*/  BSYNC B1 ;  /* 0x0000000000017941 */ /* 0x000fea0003800000 */
.L_x_119:
        /* <DEDUP_REMOVED lines=12> */
.L_x_122:
[----:B------:R-:W-:Y:S05]  /*17c40*/  BSYNC B1 ;  /* 0x0000000000017941 */ /* 0x000fea0003800000 */
.L_x_121:
        /* <DEDUP_REMOVED lines=12> */
.L_x_124:
[----:B------:R-:W-:Y:S05]  /*17d10*/  BSYNC B1 ;  /* 0x0000000000017941 */ /* 0x000fea0003800000 */
.L_x_123:
[----:B-----5:R-:W-:Y:S01]  /*17d20*/  LOP3.LUT R4, R4, 0xff, RZ, 0xc0, !PT ;  /* 0x000000ff04047812 */ /* 0x020fe200078ec0ff */
[----:B------:R-:W-:Y:S01]  /*17d30*/  BSSY B1, `(.L_x_125) ;  /* 0x000000b000017945 */ /* 0x000fe20003800000 */
[----:B------:R-:W-:Y:S02]  /*17d40*/  ISETP.LT.OR P2, PT, R0, 0x52, !P1 ;  /* 0x000000520000780c */ /* 0x000fe40004f41670 */
[----:B------:R-:W-:-:S05]  /*17d50*/  F2FP.F16.E5M2.UNPACK_B R4, R4 ;  /* 0x00000004ff04723e */ /* 0x000fca00020004ff */
[----:B------:R-:W-:-:S05]  /*17d60*/  HADD2.F32 R4, -RZ, R4.H0_H0 ;  /* 0x20000004ff047230 */ /* 0x000fca0000004100 */
[----:B------:R-:W-:-:S04]  /*17d70*/  FMUL R4, R4, UR21 ;  /* 0x0000001504047c20 */ /* 0x000fc80008400000 */
[----:B------:R-:W-:-:S05]  /*17d80*/  FFMA R4, R172, UR20, R4 ;  /* 0x00000014ac047c23 */ /* 0x000fca0008000004 */
[----:B0-----:R-:W-:Y:S02]  /*17d90*/  F2FP.SATFINITE.E5M2.F32.PACK_AB_MERGE_C R5, RZ, R4, RZ ;  /* 0x00000004ff05723e */ /* 0x001fe400048060ff */
[----:B------:R-:W-:-:S03]  /*17da0*/  PRMT R4, RZ, 0x7610, R4 ;  /* 0x00007610ff047816 */ /* 0x000fc60000000004 */
[----:B------:R0:W-:Y:S01]  /*17db0*/  @!P3 STG.E.U8 desc[UR14][R26.64+0x50], R5 ;  /* 0x000050051a00b986 */ /* 0x0001e2000c10110e */
[----:B------:R-:W-:Y:S05]  /*17dc0*/  @P2 BRA `(.L_x_126) ;  /* 0x0000000000042947 */ /* 0x000fea0003800000 */
[----:B------:R0:W5:Y:S02]  /*17dd0*/  LDG.E.U8 R4, desc[UR14][R2.64+0x51] ;  /* 0x0000510e02047981 */ /* 0x000164000c1e1100 */
.L_x_126:
[----:B------:R-:W-:Y:S05]  /*17de0*/  BSYNC B1 ;  /* 0x0000000000017941 */ /* 0x000fea0003800000 */
.L_x_125:
        /* <DEDUP_REMOVED lines=12> */
.L_x_128:
[----:B------:R-:W-:Y:S05]  /*17eb0*/  BSYNC B1 ;  /* 0x0000000000017941 */ /* 0x000fea0003800000 */
.L_x_127:
        /* <DEDUP_REMOVED lines=12> */
.L_x_130:
[----:B------:R-:W-:Y:S05]  /*17f80*/  BSYNC B1 ;  /* 0x0000000000017941 */ /* 0x000fea0003800000 */
.L_x_129:
        /* <DEDUP_REMOVED lines=12> */
.L_x_132:
[----:B------:R-:W-:Y:S05]  /*18050*/  BSYNC B1 ;  /* 0x0000000000017941 */ /* 0x000fea0003800000 */
.L_x_131:
[----:B-----5:R-:W-:Y:S01]  /*18060*/  LOP3.LUT R4, R4, 0xff, RZ, 0xc0, !PT ;  /* 0x000000ff04047812 */ /* 0x020fe200078ec0ff */
[----:B------:R-:W-:Y:S01]  /*18070*/  BSSY B1, `(.L_x_133) ;  /* 0x000000b000017945 */ /* 0x000fe20003800000 */
[----:B------:R-:W-:Y:S02]  /*18080*/  ISETP.LT.OR P2, PT, R0, 0x5a, !P1 ;  /* 0x0000005a0000780c */ /* 0x000fe40004f41670 */
[----:B------:R-:W-:-:S05]  /*18090*/  F2FP.F16.E5M2.UNPACK_B R4, R4 ;  /* 0x00000004ff04723e */ /* 0x000fca00020004ff */
[----:B------:R-:W-:-:S05]  /*180a0*/  HADD2.F32 R4, -RZ, R4.H0_H0 ;  /* 0x20000004ff047230 */ /* 0x000fca0000004100 */
[----:B0-----:R-:W-:Y:S01]  /*180b0*/  FMUL R5, R4, UR21 ;  /* 0x0000001504057c20 */ /* 0x001fe20008400000 */
[----:B------:R-:W-:-:S03]  /*180c0*/  PRMT R4, RZ, 0x7610, R4 ;  /* 0x00007610ff047816 */ /* 0x000fc60000000004 */
[----:B------:R-:W-:-:S05]  /*180d0*/  FFMA R5, R176, UR20, R5 ;  /* 0x00000014b0057c23 */ /* 0x000fca0008000005 */
[----:B------:R-:W-:-:S05]  /*180e0*/  F2FP.SATFINITE.E5M2.F32.PACK_AB_MERGE_C R5, RZ, R5, RZ ;  /* 0x00000005ff05723e */ /* 0x000fca00048060ff */
[----:B------:R0:W-:Y:S01]  /*180f0*/  @!P3 STG.E.U8 desc[UR14][R26.64+0x58], R5 ;  /* 0x000058051a00b986 */ /* 0x0001e2000c10110e */
[----:B------:R-:W-:Y:S05]  /*18100*/  @P2 BRA `(.L_x_134) ;  /* 0x0000000000042947 */ /* 0x000fea0003800000 */
[----:B------:R0:W5:Y:S02]  /*18110*/  LDG.E.U8 R4, desc[UR14][R2.64+0x59] ;  /* 0x0000590e02047981 */ /* 0x000164000c1e1100 */
.L_x_134:
[----:B------:R-:W-:Y:S05]  /*18120*/  BSYNC B1 ;  /* 0x0000000000017941 */ /* 0x000fea0003800000 */
.L_x_133:
        /* <DEDUP_REMOVED lines=12> */
.L_x_136:
[----:B------:R-:W-:Y:S05]  /*181f0*/  BSYNC B1 ;  /* 0x0000000000017941 */ /* 0x000fea0003800000 */
.L_x_135:
        /* <DEDUP_REMOVED lines=12> */
.L_x_138:
[----:B------:R-:W-:Y:S05]  /*182c0*/  BSYNC B1 ;  /* 0x0000000000017941 */ /* 0x000fea0003800000 */
.L_x_137:
        /* <DEDUP_REMOVED lines=12> */
.L_x_140:
[----:B------:R-:W-:Y:S05]  /*18390*/  BSYNC B1 ;  /* 0x0000000000017941 */ /* 0x000fea0003800000 */
.L_x_139:
        /* <DEDUP_REMOVED lines=12> */
.L_x_142:
[----:B------:R-:W-:Y:S05]  /*18460*/  BSYNC B1 ;  /* 0x0000000000017941 */ /* 0x000fea0003800000 */
.L_x_141:
        /* <DEDUP_REMOVED lines=12> */
.L_x_144:
[----:B------:R-:W-:Y:S05]  /*18530*/  BSYNC B1 ;  /* 0x0000000000017941 */ /* 0x000fea0003800000 */
.L_x_143:
        /* <DEDUP_REMOVED lines=12> */
.L_x_146:
[----:B------:R-:W-:Y:S05]  /*18600*/  BSYNC B1 ;  /* 0x0000000000017941 */ /* 0x000fea0003800000 */
.L_x_145:
        /* <DEDUP_REMOVED lines=12> */
.L_x_148:
[----:B------:R-:W-:Y:S05]  /*186d0*/  BSYNC B1 ;  /* 0x0000000000017941 */ /* 0x000fea0003800000 */
.L_x_147:
        /* <DEDUP_REMOVED lines=12> */
.L_x_150:
[----:B------:R-:W-:Y:S05]  /*187a0*/  BSYNC B1 ;  /* 0x0000000000017941 */ /* 0x000fea0003800000 */
.L_x_149:
        /* <DEDUP_REMOVED lines=12> */
.L_x_152:
[----:B------:R-:W-:Y:S05]  /*18870*/  BSYNC B1 ;  /* 0x0000000000017941 */ /* 0x000fea0003800000 */
.L_x_151:
        /* <DEDUP_REMOVED lines=12> */
.L_x_154:
[----:B------:R-:W-:Y:S05]  /*18940*/  BSYNC B1 ;  /* 0x0000000000017941 */ /* 0x000fea0003800000 */
.L_x_153:
        /* <DEDUP_REMOVED lines=12> */
.L_x_156:
[----:B------:R-:W-:Y:S05]  /*18a10*/  BSYNC B1 ;  /* 0x0000000000017941 */ /* 0x000fea0003800000 */
.L_x_155:
        /* <DEDUP_REMOVED lines=12> */
.L_x_158:
[----:B------:R-:W-:Y:S05]  /*18ae0*/  BSYNC B1 ;  /* 0x0000000000017941 */ /* 0x000fea0003800000 */
.L_x_157:
        /* <DEDUP_REMOVED lines=12> */
.L_x_160:
[----:B------:R-:W-:Y:S05]  /*18bb0*/  BSYNC B1 ;  /* 0x0000000000017941 */ /* 0x000fea0003800000 */
.L_x_159:
        /* <DEDUP_REMOVED lines=12> */
.L_x_162:
[----:B------:R-:W-:Y:S05]  /*18c80*/  BSYNC B1 ;  /* 0x0000000000017941 */ /* 0x000fea0003800000 */
.L_x_161:
        /* <DEDUP_REMOVED lines=12> */
.L_x_164:
[----:B------:R-:W-:Y:S05]  /*18d50*/  BSYNC B1 ;  /* 0x0000000000017941 */ /* 0x000fea0003800000 */
.L_x_163:
        /* <DEDUP_REMOVED lines=12> */
.L_x_166:
[----:B------:R-:W-:Y:S05]  /*18e20*/  BSYNC B1 ;  /* 0x0000000000017941 */ /* 0x000fea0003800000 */
.L_x_165:
        /* <DEDUP_REMOVED lines=12> */
.L_x_168:
[----:B------:R-:W-:Y:S05]  /*18ef0*/  BSYNC B1 ;  /* 0x0000000000017941 */ /* 0x000fea0003800000 */
.L_x_167:
        /* <DEDUP_REMOVED lines=12> */
.L_x_170:
[----:B------:R-:W-:Y:S05]  /*18fc0*/  BSYNC B1 ;  /* 0x0000000000017941 */ /* 0x000fea0003800000 */
.L_x_169:
        /* <DEDUP_REMOVED lines=12> */
.L_x_172:
[----:B------:R-:W-:Y:S05]  /*19090*/  BSYNC B1 ;  /* 0x0000000000017941 */ /* 0x000fea0003800000 */
.L_x_171:
        /* <DEDUP_REMOVED lines=12> */
.L_x_174:
[----:B------:R-:W-:Y:S05]  /*19160*/  BSYNC B1 ;  /* 0x0000000000017941 */ /* 0x000fea0003800000 */
.L_x_173:
        /* <DEDUP_REMOVED lines=12> */
.L_x_176:
[----:B------:R-:W-:Y:S05]  /*19230*/  BSYNC B1 ;  /* 0x0000000000017941 */ /* 0x000fea0003800000 */
.L_x_175:
        /* <DEDUP_REMOVED lines=12> */
.L_x_178:
[----:B------:R-:W-:Y:S05]  /*19300*/  BSYNC B1 ;  /* 0x0000000000017941 */ /* 0x000fea0003800000 */
.L_x_177:
        /* <DEDUP_REMOVED lines=12> */
.L_x_180:
[----:B------:R-:W-:Y:S05]  /*193d0*/  BSYNC B1 ;  /* 0x0000000000017941 */ /* 0x000fea0003800000 */
.L_x_179:
        /* <DEDUP_REMOVED lines=12> */
.L_x_182:
[----:B------:R-:W-:Y:S05]  /*194a0*/  BSYNC B1 ;  /* 0x0000000000017941 */ /* 0x000fea0003800000 */
.L_x_181:
        /* <DEDUP_REMOVED lines=12> */
.L_x_184:
[----:B------:R-:W-:Y:S05]  /*19570*/  BSYNC B1 ;  /* 0x0000000000017941 */ /* 0x000fea0003800000 */
.L_x_183:
        /* <DEDUP_REMOVED lines=12> */
.L_x_186:
[----:B------:R-:W-:Y:S05]  /*19640*/  BSYNC B1 ;  /* 0x0000000000017941 */ /* 0x000fea0003800000 */
.L_x_185:
        /* <DEDUP_REMOVED lines=12> */
.L_x_188:
[----:B------:R-:W-:Y:S05]  /*19710*/  BSYNC B1 ;  /* 0x0000000000017941 */ /* 0x000fea0003800000 */
.L_x_187:
        /* <DEDUP_REMOVED lines=12> */
.L_x_190:
[----:B------:R-:W-:Y:S05]  /*197e0*/  BSYNC B1 ;  /* 0x0000000000017941 */ /* 0x000fea0003800000 */
.L_x_189:
        /* <DEDUP_REMOVED lines=12> */
.L_x_192:
[----:B------:R-:W-:Y:S05]  /*198b0*/  BSYNC B1 ;  /* 0x0000000000017941 */ /* 0x000fea0003800000 */
.L_x_191:
        /* <DEDUP_REMOVED lines=12> */
.L_x_194:
[----:B------:R-:W-:Y:S05]  /*19980*/  BSYNC B1 ;  /* 0x0000000000017941 */ /* 0x000fea0003800000 */
.L_x_193:
        /* <DEDUP_REMOVED lines=12> */
.L_x_196:
[----:B------:R-:W-:Y:S05]  /*19a50*/  BSYNC B1 ;  /* 0x0000000000017941 */ /* 0x000fea0003800000 */
.L_x_195:
        /* <DEDUP_REMOVED lines=12> */
.L_x_198:
[----:B------:R-:W-:Y:S05]  /*19b20*/  BSYNC B1 ;  /* 0x0000000000017941 */ /* 0x000fea0003800000 */
.L_x_197:
        /* <DEDUP_REMOVED lines=12> */
.L_x_200:
[----:B------:R-:W-:Y:S05]  /*19bf0*/  BSYNC B1 ;  /* 0x0000000000017941 */ /* 0x000fea0003800000 */
.L_x_199:
        /* <DEDUP_REMOVED lines=12> */
.L_x_202:
[----:B------:R-:W-:Y:S05]  /*19cc0*/  BSYNC B1 ;  /* 0x0000000000017941 */ /* 0x000fea0003800000 */
.L_x_201:
        /* <DEDUP_REMOVED lines=12> */
.L_x_204:
[----:B------:R-:W-:Y:S05]  /*19d90*/  BSYNC B1 ;  /* 0x0000000000017941 */ /* 0x000fea0003800000 */
.L_x_203:
        /* <DEDUP_REMOVED lines=12> */
.L_x_206:
[----:B------:R-:W-:Y:S05]  /*19e60*/  BSYNC B1 ;  /* 0x0000000000017941 */ /* 0x000fea0003800000 */
.L_x_205:
        /* <DEDUP_REMOVED lines=12> */
.L_x_208:
[----:B------:R-:W-:Y:S05]  /*19f30*/  BSYNC B1 ;  /* 0x0000000000017941 */ /* 0x000fea0003800000 */
.L_x_207:
        /* <DEDUP_REMOVED lines=12> */
.L_x_210:
[----:B------:R-:W-:Y:S05]  /*1a000*/  BSYNC B1 ;  /* 0x0000000000017941 */ /* 0x000fea0003800000 */
.L_x_209:
        /* <DEDUP_REMOVED lines=12> */
.L_x_212:
[----:B------:R-:W-:Y:S05]  /*1a0d0*/  BSYNC B1 ;  /* 0x0000000000017941 */ /* 0x000fea0003800000 */
.L_x_211:
        /* <DEDUP_REMOVED lines=12> */
.L_x_214:
[----:B------:R-:W-:Y:S05]  /*1a1a0*/  BSYNC B1 ;  /* 0x0000000000017941 */ /* 0x000fea0003800000 */
.L_x_213:
        /* <DEDUP_REMOVED lines=12> */
.L_x_216:
[----:B------:R-:W-:Y:S05]  /*1a270*/  BSYNC B1 ;  /* 0x0000000000017941 */ /* 0x000fea0003800000 */
.L_x_215:
        /* <DEDUP_REMOVED lines=12> */
.L_x_218:
[----:B------:R-:W-:Y:S05]  /*1a340*/  BSYNC B1 ;  /* 0x0000000000017941 */ /* 0x000fea0003800000 */
.L_x_217:
        /* <DEDUP_REMOVED lines=12> */
.L_x_220:
[----:B------:R-:W-:Y:S05]  /*1a410*/  BSYNC B1 ;  /* 0x0000000000017941 */ /* 0x000fea0003800000 */
.L_x_219:
        /* <DEDUP_REMOVED lines=12> */
.L_x_222:
[----:B------:R-:W-:Y:S05]  /*1a4e0*/  BSYNC B1 ;  /* 0x0000000000017941 */ /* 0x000fea0003800000 */
.L_x_221:
        /* <DEDUP_REMOVED lines=12> */
.L_x_224:
[----:B------:R-:W-:Y:S05]  /*1a5b0*/  BSYNC B1 ;  /* 0x0000000000017941 */ /* 0x000fea0003800000 */
.L_x_223:
        /* <DEDUP_REMOVED lines=12> */
.L_x_226:
[----:B------:R-:W-:Y:S05]  /*1a680*/  BSYNC B1 ;  /* 0x0000000000017941 */ /* 0x000fea0003800000 */
.L_x_225:
        /* <DEDUP_REMOVED lines=12> */
.L_x_228:
[----:B------:R-:W-:Y:S05]  /*1a750*/  BSYNC B1 ;  /* 0x0000000000017941 */ /* 0x000fea0003800000 */
.L_x_227:
        /* <DEDUP_REMOVED lines=12> */
.L_x_230:
[----:B------:R-:W-:Y:S05]  /*1a820*/  BSYNC B1 ;  /* 0x0000000000017941 */ /* 0x000fea0003800000 */
.L_x_229:
        /* <DEDUP_REMOVED lines=12> */
.L_x_232:
[----:B------:R-:W-:Y:S05]  /*1a8f0*/  BSYNC B1 ;  /* 0x0000000000017941 */ /* 0x000fea0003800000 */
.L_x_231:
        /* <DEDUP_REMOVED lines=12> */
.L_x_234:
[----:B------:R-:W-:Y:S05]  /*1a9c0*/  BSYNC B1 ;  /* 0x0000000000017941 */ /* 0x000fea0003800000 */
.L_x_233:
        /* <DEDUP_REMOVED lines=12> */
.L_x_236:
[----:B------:R-:W-:Y:S05]  /*1aa90*/  BSYNC B1 ;  /* 0x0000000000017941 */ /* 0x000fea0003800000 */
.L_x_235:
        /* <DEDUP_REMOVED lines=12> */
.L_x_238:
[----:B------:R-:W-:Y:S05]  /*1ab60*/  BSYNC B1 ;  /* 0x0000000000017941 */ /* 0x000fea0003800000 */
.L_x_237:
        /* <DEDUP_REMOVED lines=12> */
.L_x_240:
[----:B------:R-:W-:Y:S05]  /*1ac30*/  BSYNC B1 ;  /* 0x0000000000017941 */ /* 0x000fea0003800000 */
.L_x_239:
        /* <DEDUP_REMOVED lines=12> */
.L_x_242:
[----:B------:R-:W-:Y:S05]  /*1ad00*/  BSYNC B1 ;  /* 0x0000000000017941 */ /* 0x000fea0003800000 */
.L_x_241:
        /* <DEDUP_REMOVED lines=12> */
.L_x_244:
[----:B------:R-:W-:Y:S05]  /*1add0*/  BSYNC B1 ;  /* 0x0000000000017941 */ /* 0x000fea0003800000 */
.L_x_243:
        /* <DEDUP_REMOVED lines=12> */
.L_x_246:
[----:B------:R-:W-:Y:S05]  /*1aea0*/  BSYNC B1 ;  /* 0x0000000000017941 */ /* 0x000fea0003800000 */
.L_x_245:
        /* <DEDUP_REMOVED lines=12> */
.L_x_248:
[----:B------:R-:W-:Y:S05]  /*1af70*/  BSYNC B1 ;  /* 0x0000000000017941 */ /* 0x000fea0003800000 */
.L_x_247:
        /* <DEDUP_REMOVED lines=12> */
.L_x_250:
[----:B------:R-:W-:Y:S05]  /*1b040*/  BSYNC B1 ;  /* 0x0000000000017941 */ /* 0x000fea0003800000 */
.L_x_249:
        /* <DEDUP_REMOVED lines=12> */
.L_x_252:
[----:B------:R-:W-:Y:S05]  /*1b110*/  BSYNC B1 ;  /* 0x0000000000017941 */ /* 0x000fea0003800000 */
.L_x_251:
        /* <DEDUP_REMOVED lines=12> */
.L_x_254:
[----:B------:R-:W-:Y:S05]  /*1b1e0*/  BSYNC B1 ;  /* 0x0000000000017941 */ /* 0x000fea0003800000 */
.L_x_253:
        /* <DEDUP_REMOVED lines=12> */
.L_x_256:
[----:B------:R-:W-:Y:S05]  /*1b2b0*/  BSYNC B1 ;  /* 0x0000000000017941 */ /* 0x000fea0003800000 */
.L_x_255:
[----:B0-----:R-:W2:Y:S01]  /*1b2c0*/  LDL.LU R5, [R1+0x200] ;  /* 0x0002000001057983 */ /* 0x001ea20000300800 */
[----:B-----5:R-:W-:Y:S01]  /*1b2d0*/  LOP3.LUT R4, R4, 0xff, RZ, 0xc0, !PT ;  /* 0x000000ff04047812 */ /* 0x020fe200078ec0ff */
[----:B------:R-:W-:Y:S01]  /*1b2e0*/  BSSY B1, `(.L_x_257) ;  /* 0x000000b000017945 */ /* 0x000fe20003800000 */
[----:B------:R-:W-:Y:S02]  /*1b2f0*/  ISETP.LT.OR P2, PT, R0, 0xda, !P0 ;  /* 0x000000da0000780c */ /* 0x000fe40004741670 */
[----:B------:R-:W-:-:S05]  /*1b300*/  F2FP.F16.E5M2.UNPACK_B R4, R4 ;  /* 0x00000004ff04723e */ /* 0x000fca00020004ff */
[----:B------:R-:W-:-:S05]  /*1b310*/  HADD2.F32 R4, -RZ, R4.H0_H0 ;  /* 0x20000004ff047230 */ /* 0x000fca0000004100 */
[----:B------:R-:W-:-:S04]  /*1b320*/  FMUL R4, R4, UR21 ;  /* 0x0000001504047c20 */ /* 0x000fc80008400000 */
[----:B--2---:R-:W-:-:S05]  /*1b330*/  FFMA R4, R5, UR20, R4 ;  /* 0x0000001405047c23 */ /* 0x004fca0008000004 */
[----:B------:R-:W-:Y:S02]  /*1b340*/  F2FP.SATFINITE.E5M2.F32.PACK_AB_MERGE_C R5, RZ, R4, RZ ;  /* 0x00000004ff05723e */ /* 0x000fe400048060ff */
[----:B------:R-:W-:-:S03]  /*1b350*/  PRMT R4, RZ, 0x7610, R4 ;  /* 0x00007610ff047816 */ /* 0x000fc60000000004 */
[----:B------:R0:W-:Y:S01]  /*1b360*/  @!P3 STG.E.U8 desc[UR14][R24.64+0xd8], R5 ;  /* 0x0000d8051800b986 */ /* 0x0001e2000c10110e */
[----:B------:R-:W-:Y:S05]  /*1b370*/  @P2 BRA `(.L_x_258) ;  /* 0x0000000000042947 */ /* 0x000fea0003800000 */
[----:B------:R2:W5:Y:S02]  /*1b380*/  LDG.E.U8 R4, desc[UR14][R32.64+0xd9] ;  /* 0x0000d90e20047981 */ /* 0x000564000c1e1100 */
.L_x_258:
[----:B------:R-:W-:Y:S05]  /*1b390*/  BSYNC B1 ;  /* 0x0000000000017941 */ /* 0x000fea0003800000 */
.L_x_257:
[----:B0-----:R-:W3:Y:S01]  /*1b3a0*/  LDL.LU R5, [R1+0x204] ;  /* 0x0002040001057983 */ /* 0x001ee20000300800 */
[----:B-----5:R-:W-:Y:S01]  /*1b3b0*/  LOP3.LUT R4, R4, 0xff, RZ, 0xc0, !PT ;  /* 0x000000ff04047812 */ /* 0x020fe200078ec0ff */
[----:B------:R-:W-:Y:S01]  /*1b3c0*/  BSSY B1, `(.L_x_259) ;  /* 0x000000b000017945 */ /* 0x000fe20003800000 */
[----:B------:R-:W-:Y:S02]  /*1b3d0*/  ISETP.LT.OR P3, PT, R0, 0xd9, !P1 ;  /* 0x000000d90000780c */ /* 0x000fe40004f61670 */
[----:B------:R-:W-:-:S05]  /*1b3e0*/  F2FP.F16.E5M2.UNPACK_B R4, R4 ;  /* 0x00000004ff04723e */ /* 0x000fca00020004ff */
[----:B------:R-:W-:-:S05]  /*1b3f0*/  HADD2.F32 R4, -RZ, R4.H0_H0 ;  /* 0x20000004ff047230 */ /* 0x000fca0000004100 */
[----:B------:R-:W-:-:S04]  /*1b400*/  FMUL R4, R4, UR21 ;  /* 0x0000001504047c20 */ /* 0x000fc80008400000 */
[----:B---3--:R-:W-:-:S05]  /*1b410*/  FFMA R4, R5, UR20, R4 ;  /* 0x0000001405047c23 */ /* 0x008fca0008000004 */
[----:B------:R-:W-:Y:S02]  /*1b420*/  F2FP.SATFINITE.E5M2.F32.PACK_AB_MERGE_C R5, RZ, R4, RZ ;  /* 0x00000004ff05723e */ /* 0x000fe400048060ff */
[----:B------:R-:W-:-:S03]  /*1b430*/  PRMT R4, RZ, 0x7610, R4 ;  /* 0x00007610ff047816 */ /* 0x000fc60000000004 */
[----:B------:R0:W-:Y:S01]  /*1b440*/  @!P2 STG.E.U8 desc[UR14][R24.64+0xd9], R5 ;  /* 0x0000d9051800a986 */ /* 0x0001e2000c10110e */
[----:B------:R-:W-:Y:S05]  /*1b450*/  @P3 BRA `(.L_x_260) ;  /* 0x0000000000043947 */ /* 0x000fea0003800000 */
[----:B------:R3:W5:Y:S02]  /*1b460*/  LDG.E.U8 R4, desc[UR14][R2.64+0xd8] ;  /* 0x0000d80e02047981 */ /* 0x000764000c1e1100 */
.L_x_260:
[----:B------:R-:W-:Y:S05]  /*1b470*/  BSYNC B1 ;  /* 0x0000000000017941 */ /* 0x000fea0003800000 */
.L_x_259:
        /* <DEDUP_REMOVED lines=13> */
.L_x_262:
[----:B------:R-:W-:Y:S05]  /*1b550*/  BSYNC B1 ;  /* 0x0000000000017941 */ /* 0x000fea0003800000 */
.L_x_261:
        /* <DEDUP_REMOVED lines=13> */
.L_x_264:
[----:B------:R-:W-:Y:S05]  /*1b630*/  BSYNC B1 ;  /* 0x0000000000017941 */ /* 0x000fea0003800000 */
.L_x_263:
        /* <DEDUP_REMOVED lines=13> */
.L_x_266:
[----:B------:R-:W-:Y:S05]  /*1b710*/  BSYNC B1 ;  /* 0x0000000000017941 */ /* 0x000fea0003800000 */
.L_x_265:
        /* <DEDUP_REMOVED lines=13> */
.L_x_268:
[----:B------:R-:W-:Y:S05]  /*1b7f0*/  BSYNC B1 ;  /* 0x0000000000017941 */ /* 0x000fea0003800000 */
.L_x_267:
        /* <DEDUP_REMOVED lines=13> */
.L_x_270:
[----:B------:R-:W-:Y:S05]  /*1b8d0*/  BSYNC B1 ;  /* 0x0000000000017941 */ /* 0x000fea0003800000 */
.L_x_269:
        /* <DEDUP_REMOVED lines=13> */
.L_x_272:
[----:B------:R-:W-:Y:S05]  /*1b9b0*/  BSYNC B1 ;  /* 0x0000000000017941 */ /* 0x000fea0003800000 */
.L_x_271:
        /* <DEDUP_REMOVED lines=13> */
.L_x_274:
[----:B------:R-:W-:Y:S05]  /*1ba90*/  BSYNC B1 ;  /* 0x0000000000017941 */ /* 0x000fea0003800000 */
.L_x_273:
        /* <DEDUP_REMOVED lines=13> */
.L_x_276:
[----:B------:R-:W-:Y:S05]  /*1bb70*/  BSYNC B1 ;  /* 0x0000000000017941 */ /* 0x000fea0003800000 */
.L_x_275:
        /* <DEDUP_REMOVED lines=13> */
.L_x_278:
[----:B------:R-:W-:Y:S05]  /*1bc50*/  BSYNC B1 ;  /* 0x0000000000017941 */ /* 0x000fea0003800000 */
.L_x_277:
        /* <DEDUP_REMOVED lines=13> */
.L_x_280:
[----:B------:R-:W-:Y:S05]  /*1bd30*/  BSYNC B1 ;  /* 0x0000000000017941 */ /* 0x000fea0003800000 */
.L_x_279:
        /* <DEDUP_REMOVED lines=13> */
.L_x_282:
[----:B------:R-:W-:Y:S05]  /*1be10*/  BSYNC B1 ;  /* 0x0000000000017941 */ /* 0x000fea0003800000 */
.L_x_281:
        /* <DEDUP_REMOVED lines=13> */
.L_x_284:
[----:B------:R-:W-:Y:S05]  /*1bef0*/  BSYNC B1 ;  /* 0x0000000000017941 */ /* 0x000fea0003800000 */
.L_x_283:
        /* <DEDUP_REMOVED lines=13> */
.L_x_286:
[----:B------:R-:W-:Y:S05]  /*1bfd0*/  BSYNC B1 ;  /* 0x0000000000017941 */ /* 0x000fea0003800000 */
.L_x_285:
        /* <DEDUP_REMOVED lines=13> */
.L_x_288:
[----:B------:R-:W-:Y:S05]  /*1c0b0*/  BSYNC B1 ;  /* 0x0000000000017941 */ /* 0x000fea0003800000 */
.L_x_287:
        /* <DEDUP_REMOVED lines=13> */
.L_x_290:
[----:B------:R-:W-:Y:S05]  /*1c190*/  BSYNC B1 ;  /* 0x0000000000017941 */ /* 0x000fea0003800000 */
.L_x_289:
        /* <DEDUP_REMOVED lines=13> */
.L_x_292:
[----:B------:R-:W-:Y:S05]  /*1c270*/  BSYNC B1 ;  /* 0x0000000000017941 */ /* 0x000fea0003800000 */
.L_x_291:
        /* <DEDUP_REMOVED lines=13> */
.L_x_294:
[----:B------:R-:W-:Y:S05]  /*1c350*/  BSYNC B1 ;  /* 0x0000000000017941 */ /* 0x000fea0003800000 */
.L_x_293:
[----:B------:R-:W2:Y:S01]  /*1c360*/  LDL.LU R7, [R1+0x24c] ;  /* 0x00024c0001077983 */ /* 0x000ea20000300800 */
[----:B-----5:R-:W-:Y:S01]  /*1c370*/  LOP3.LUT R4, R4, 0xff, RZ, 0xc0, !PT ;  /* 0x000000ff04047812 */ /* 0x020fe200078ec0ff */
[----:B------:R-:W-:Y:S01]  /*1c380*/  BSSY B1, `(.L_x_295) ;  /* 0x0000013000017945 */ /* 0x000fe20003800000 */
[----:B0-----:R-:W-:Y:S02]  /*1c390*/  IADD3 R5, P0, R35, 0x80, RZ ;  /* 0x0000008023057810 */ /* 0x001fe40007f1e0ff */
[----:B------:R-:W-:-:S03]  /*1c3a0*/  F2FP.F16.E5M2.UNPACK_B R4, R4 ;  /* 0x00000004ff04723e */ /* 0x000fc600020004ff */
[----:B--234-:R-:W-:Y:S01]  /*1c3b0*/  IMAD.X R2, RZ, RZ, R37, P0 ;  /* 0x000000ffff027224 */ /* 0x01cfe200000e0625 */
[----:B------:R-:W-:Y:S01]  /*1c3c0*/  ISETP.GE.AND P0, PT, R34, 0x81, PT ;  /* 0x000000812200780c */ /* 0x000fe20003f06270 */
[----:B------:R-:W-:Y:S02]  /*1c3d0*/  HADD2.F32 R4, -RZ, R4.H0_H0 ;  /* 0x20000004ff047230 */ /* 0x000fe40000004100 */
[----:B------:R-:W-:Y:S01]  /*1c3e0*/  IMAD R6, R2, UR6, RZ ;  /* 0x0000000602067c24 */ /* 0x000fe2000f8e02ff */
[----:B------:R-:W-:Y:S01]  /*1c3f0*/  ISETP.LT.OR P3, PT, R0, 0x1, !P0 ;  /* 0x000000010000780c */ /* 0x000fe20004761670 */
[----:B------:R-:W-:-:S04]  /*1c400*/  IMAD.WIDE.U32 R2, R5, UR6, R38 ;  /* 0x0000000605027c25 */ /* 0x000fc8000f8e0026 */
[----:B------:R-:W-:Y:S01]  /*1c410*/  FMUL R4, R4, UR21 ;  /* 0x0000001504047c20 */ /* 0x000fe20008400000 */
[----:B------:R-:W-:Y:S01]  /*1c420*/  IMAD R5, R5, UR7, R6 ;  /* 0x0000000705057c24 */ /* 0x000fe2000f8e0206 */
[----:B------:R-:W-:-:S04]  /*1c430*/  IADD3 R2, P2, R2, UR8, RZ ;  /* 0x0000000802027c10 */ /* 0x000fc8000ff5e0ff */
[----:B------:R-:W-:Y:S01]  /*1c440*/  IADD3.X R3, R3, UR9, R5, P2, !PT ;  /* 0x0000000903037c10 */ /* 0x000fe200097fe405 */
[----:B------:R-:W-:-:S05]  /*1c450*/  FFMA R4, R7, UR20, R4 ;  /* 0x0000001407047c23 */ /* 0x000fca0008000004 */
[----:B------:R-:W-:Y:S02]  /*1c460*/  F2FP.SATFINITE.E5M2.F32.PACK_AB_MERGE_C R7, RZ, R4, RZ ;  /* 0x00000004ff07723e */ /* 0x000fe400048060ff */
[----:B------:R-:W-:-:S03]  /*1c470*/  PRMT R4, RZ, 0x7610, R4 ;  /* 0x00007610ff047816 */ /* 0x000fc60000000004 */
[----:B------:R0:W-:Y:S01]  /*1c480*/  @!P1 STG.E.U8 desc[UR14][R26.64+0xf9], R7 ;  /* 0x0000f9071a009986 */ /* 0x0001e2000c10110e */
[----:B------:R-:W-:Y:S05]  /*1c490*/  @P3 BRA `(.L_x_296) ;  /* 0x0000000000043947 */ /* 0x000fea0003800000 */
[----:B------:R2:W5:Y:S02]  /*1c4a0*/  LDG.E.U8 R4, desc[UR14][R2.64] ;  /* 0x0000000e02047981 */ /* 0x000564000c1e1100 */
.L_x_296:
[----:B------:R-:W-:Y:S05]  /*1c4b0*/  BSYNC B1 ;  /* 0x0000000000017941 */ /* 0x000fea0003800000 */
.L_x_295:
[----:B------:R-:W3:Y:S01]  /*1c4c0*/  LDL.LU R5, [R1+0x250] ;  /* 0x0002500001057983 */ /* 0x000ee20000300800 */
        /* <DEDUP_REMOVED lines=12> */
.L_x_298:
[----:B------:R-:W-:Y:S05]  /*1c590*/  BSYNC B1 ;  /* 0x0000000000017941 */ /* 0x000fea0003800000 */
.L_x_297:
[----:B---3--:R-:W3:Y:S01]  /*1c5a0*/  LDL.LU R5, [R1+0x254] ;  /* 0x0002540001057983 */ /* 0x008ee20000300800 */
[----:B-----5:R-:W-:Y:S01]  /*1c5b0*/  LOP3.LUT R4, R4, 0xff, RZ, 0xc0, !PT ;  /* 0x000000ff04047812 */ /* 0x020fe200078ec0ff */
[----:B------:R-:W-:Y:S01]  /*1c5c0*/  BSSY B1, `(.L_x_299) ;  /* 0x0000013000017945 */ /* 0x000fe20003800000 */
[----:B------:R-:W-:Y:S02]  /*1c5d0*/  IADD3 R35, P1, R35, 0x88, RZ ;  /* 0x0000008823237810 */ /* 0x000fe40007f3e0ff */
[----:B------:R-:W-:Y:S02]  /*1c5e0*/  F2FP.F16.E5M2.UNPACK_B R4, R4 ;  /* 0x00000004ff04723e */ /* 0x000fe400020004ff */
[----:B------:R-:W-:Y:S01]  /*1c5f0*/  PRMT R6, RZ, 0x7610, R6 ;  /* 0x00007610ff067816 */ /* 0x000fe20000000006 */
[----:B------:R-:W-:Y:S01]  /*1c600*/  IMAD.X R36, RZ, RZ, R37, P1 ;  /* 0x000000ffff247224 */ /* 0x000fe200008e0625 */
[----:B------:R-:W-:Y:S01]  /*1c610*/  ISETP.GE.AND P1, PT, R34, 0x89, PT ;  /* 0x000000892200780c */ /* 0x000fe20003f26270 */
[----:B------:R-:W-:-:S02]  /*1c620*/  HADD2.F32 R4, -RZ, R4.H0_H0 ;  /* 0x20000004ff047230 */ /* 0x000fc40000004100 */
[----:B------:R-:W-:Y:S01]  /*1c630*/  IMAD R36, R36, UR6, RZ ;  /* 0x0000000624247c24 */ /* 0x000fe2000f8e02ff */
[----:B------:R-:W-:Y:S01]  /*1c640*/  ISETP.LT.OR P5, PT, R0, 0x1, !P1 ;  /* 0x000000010000780c */ /* 0x000fe20004fa1670 */
[----:B------:R-:W-:-:S04]  /*1c650*/  IMAD.WIDE.U32 R38, R35, UR6, R38 ;  /* 0x0000000623267c25 */ /* 0x000fc8000f8e0026 */
[----:B------:R-:W-:Y:S01]  /*1c660*/  FMUL R4, R4, UR21 ;  /* 0x0000001504047c20 */ /* 0x000fe20008400000 */
[----:B------:R-:W-:-:S03]  /*1c670*/  IMAD R35, R35, UR7, R36 ;  /* 0x0000000723237c24 */ /* 0x000fc6000f8e0224 */
[----:B---3--:R-:W-:Y:S01]  /*1c680*/  FFMA R5, R5, UR20, R4 ;  /* 0x0000001405057c23 */ /* 0x008fe20008000004 */
[----:B------:R-:W-:-:S04]  /*1c690*/  IADD3 R4, P3, R38, UR8, RZ ;  /* 0x0000000826047c10 */ /* 0x000fc8000ff7e0ff */
[----:B0-----:R-:W-:Y:S02]  /*1c6a0*/  F2FP.SATFINITE.E5M2.F32.PACK_AB_MERGE_C R7, RZ, R5, RZ ;  /* 0x00000005ff07723e */ /* 0x001fe400048060ff */
[----:B------:R-:W-:-:S03]  /*1c6b0*/  IADD3.X R5, R39, UR9, R35, P3, !PT ;  /* 0x0000000927057c10 */ /* 0x000fc60009ffe423 */
[----:B------:R0:W-:Y:S01]  /*1c6c0*/  @!P2 STG.E.U8 desc[UR14][R30.64+0x1], R7 ;  /* 0x000001071e00a986 */ /* 0x0001e2000c10110e */
[----:B------:R-:W-:Y:S05]  /*1c6d0*/  @P5 BRA `(.L_x_300) ;  /* 0x0000000000045947 */ /* 0x000fea0003800000 */
[----:B------:R3:W5:Y:S02]  /*1c6e0*/  LDG.E.U8 R6, desc[UR14][R4.64] ;  /* 0x0000000e04067981 */ /* 0x000764000c1e1100 */
.L_x_300:
[----:B------:R-:W-:Y:S05]  /*1c6f0*/  BSYNC B1 ;  /* 0x0000000000017941 */ /* 0x000fea0003800000 */
.L_x_299:
        /* <DEDUP_REMOVED lines=13> */
.L_x_302:
[----:B------:R-:W-:Y:S05]  /*1c7d0*/  BSYNC B1 ;  /* 0x0000000000017941 */ /* 0x000fea0003800000 */
.L_x_301:
        /* <DEDUP_REMOVED lines=13> */
.L_x_304:
[----:B------:R-:W-:Y:S05]  /*1c8b0*/  BSYNC B1 ;  /* 0x0000000000017941 */ /* 0x000fea0003800000 */
.L_x_303:
        /* <DEDUP_REMOVED lines=13> */
.L_x_306:
[----:B------:R-:W-:Y:S05]  /*1c990*/  BSYNC B1 ;  /* 0x0000000000017941 */ /* 0x000fea0003800000 */
.L_x_305:
        /* <DEDUP_REMOVED lines=13> */
.L_x_308:
[----:B------:R-:W-:Y:S05]  /*1ca70*/  BSYNC B1 ;  /* 0x0000000000017941 */ /* 0x000fea0003800000 */
.L_x_307:
        /* <DEDUP_REMOVED lines=13> */
.L_x_310:
[----:B------:R-:W-:Y:S05]  /*1cb50*/  BSYNC B1 ;  /* 0x0000000000017941 */ /* 0x000fea0003800000 */
.L_x_309:
        /* <DEDUP_REMOVED lines=13> */
.L_x_312:
[----:B------:R-:W-:Y:S05]  /*1cc30*/  BSYNC B1 ;  /* 0x0000000000017941 */ /* 0x000fea0003800000 */
.L_x_311:
        /* <DEDUP_REMOVED lines=13> */
.L_x_314:
[----:B------:R-:W-:Y:S05]  /*1cd10*/  BSYNC B1 ;  /* 0x0000000000017941 */ /* 0x000fea0003800000 */
.L_x_313:
        /* <DEDUP_REMOVED lines=13> */
.L_x_316:
[----:B------:R-:W-:Y:S05]  /*1cdf0*/  BSYNC B1 ;  /* 0x0000000000017941 */ /* 0x000fea0003800000 */
.L_x_315:
        /* <DEDUP_REMOVED lines=13> */
.L_x_318:
[----:B------:R-:W-:Y:S05]  /*1ced0*/  BSYNC B1 ;  /* 0x0000000000017941 */ /* 0x000fea0003800000 */
.L_x_317:
        /* <DEDUP_REMOVED lines=13> */
.L_x_320:
[----:B------:R-:W-:Y:S05]  /*1cfb0*/  BSYNC B1 ;  /* 0x0000000000017941 */ /* 0x000fea0003800000 */
.L_x_319:
        /* <DEDUP_REMOVED lines=13> */
.L_x_322:
[----:B------:R-:W-:Y:S05]  /*1d090*/  BSYNC B1 ;  /* 0x0000000000017941 */ /* 0x000fea0003800000 */
.L_x_321:
        /* <DEDUP_REMOVED lines=13> */
.L_x_324:
[----:B------:R-:W-:Y:S05]  /*1d170*/  BSYNC B1 ;  /* 0x0000000000017941 */ /* 0x000fea0003800000 */
.L_x_323:
        /* <DEDUP_REMOVED lines=13> */
.L_x_326:
[----:B------:R-:W-:Y:S05]  /*1d250*/  BSYNC B1 ;  /* 0x0000000000017941 */ /* 0x000fea0003800000 */
.L_x_325:
        /* <DEDUP_REMOVED lines=13> */
.L_x_328:
[----:B------:R-:W-:Y:S05]  /*1d330*/  BSYNC B1 ;  /* 0x0000000000017941 */ /* 0x000fea0003800000 */
.L_x_327:
        /* <DEDUP_REMOVED lines=13> */
.L_x_330:
[----:B------:R-:W-:Y:S05]  /*1d410*/  BSYNC B1 ;  /* 0x0000000000017941 */ /* 0x000fea0003800000 */
.L_x_329:
        /* <DEDUP_REMOVED lines=13> */
.L_x_332:
[----:B------:R-:W-:Y:S05]  /*1d4f0*/  BSYNC B1 ;  /* 0x0000000000017941 */ /* 0x000fea0003800000 */
.L_x_331:
        /* <DEDUP_REMOVED lines=13> */
.L_x_334:
[----:B------:R-:W-:Y:S05]  /*1d5d0*/  BSYNC B1 ;  /* 0x0000000000017941 */ /* 0x000fea0003800000 */
.L_x_333:
        /* <DEDUP_REMOVED lines=13> */
.L_x_336:
[----:B------:R-:W-:Y:S05]  /*1d6b0*/  BSYNC B1 ;  /* 0x0000000000017941 */ /* 0x000fea0003800000 */
.L_x_335:
        /* <DEDUP_REMOVED lines=13> */
.L_x_338:
[----:B------:R-:W-:Y:S05]  /*1d790*/  BSYNC B1 ;  /* 0x0000000000017941 */ /* 0x000fea0003800000 */
.L_x_337:
        /* <DEDUP_REMOVED lines=13> */
.L_x_340:
[----:B------:R-:W-:Y:S05]  /*1d870*/  BSYNC B1 ;  /* 0x0000000000017941 */ /* 0x000fea0003800000 */
.L_x_339:
        /* <DEDUP_REMOVED lines=13> */
.L_x_342:
[----:B------:R-:W-:Y:S05]  /*1d950*/  BSYNC B1 ;  /* 0x0000000000017941 */ /* 0x000fea0003800000 */
.L_x_341:
        /* <DEDUP_REMOVED lines=13> */
.L_x_344:
[----:B------:R-:W-:Y:S05]  /*1da30*/  BSYNC B1 ;  /* 0x0000000000017941 */ /* 0x000fea0003800000 */
.L_x_343:
        /* <DEDUP_REMOVED lines=13> */
.L_x_346:
[----:B------:R-:W-:Y:S05]  /*1db10*/  BSYNC B1 ;  /* 0x0000000000017941 */ /* 0x000fea0003800000 */
.L_x_345:
        /* <DEDUP_REMOVED lines=13> */
.L_x_348:
[----:B------:R-:W-:Y:S05]  /*1dbf0*/  BSYNC B1 ;  /* 0x0000000000017941 */ /* 0x000fea0003800000 */
.L_x_347:
        /* <DEDUP_REMOVED lines=13> */
.L_x_350:
[----:B------:R-:W-:Y:S05]  /*1dcd0*/  BSYNC B1 ;  /* 0x0000000000017941 */ /* 0x000fea0003800000 */
.L_x_349:
        /* <DEDUP_REMOVED lines=13> */
.L_x_352:
[----:B------:R-:W-:Y:S05]  /*1ddb0*/  BSYNC B1 ;  /* 0x0000000000017941 */ /* 0x000fea0003800000 */
.L_x_351:
        /* <DEDUP_REMOVED lines=13> */
.L_x_354:
[----:B------:R-:W-:Y:S05]  /*1de90*/  BSYNC B1 ;  /* 0x0000000000017941 */ /* 0x000fea0003800000 */
.L_x_353:
        /* <DEDUP_REMOVED lines=13> */
.L_x_356:
[----:B------:R-:W-:Y:S05]  /*1df70*/  BSYNC B1 ;  /* 0x0000000000017941 */ /* 0x000fea0003800000 */
.L_x_355:
        /* <DEDUP_REMOVED lines=13> */
.L_x_358:
[----:B------:R-:W-:Y:S05]  /*1e050*/  BSYNC B1 ;  /* 0x0000000000017941 */ /* 0x000fea0003800000 */
.L_x_357:
        /* <DEDUP_REMOVED lines=13> */
.L_x_360:
[----:B------:R-:W-:Y:S05]  /*1e130*/  BSYNC B1 ;  /* 0x0000000000017941 */ /* 0x000fea0003800000 */
.L_x_359:
        /* <DEDUP_REMOVED lines=13> */
.L_x_362:
[----:B------:R-:W-:Y:S05]  /*1e210*/  BSYNC B1 ;  /* 0x0000000000017941 */ /* 0x000fea0003800000 */
.L_x_361:
        /* <DEDUP_REMOVED lines=13> */
.L_x_364:
[----:B------:R-:W-:Y:S05]  /*1e2f0*/  BSYNC B1 ;  /* 0x0000000000017941 */ /* 0x000fea0003800000 */
.L_x_363:
        /* <DEDUP_REMOVED lines=13> */
.L_x_366:
[----:B------:R-:W-:Y:S05]  /*1e3d0*/  BSYNC B1 ;  /* 0x0000000000017941 */ /* 0x000fea0003800000 */
.L_x_365:
        /* <DEDUP_REMOVED lines=13> */
.L_x_368:
[----:B------:R-:W-:Y:S05]  /*1e4b0*/  BSYNC B1 ;  /* 0x0000000000017941 */ /* 0x000fea0003800000 */
.L_x_367:
        /* <DEDUP_REMOVED lines=13> */
.L_x_370:
[----:B------:R-:W-:Y:S05]  /*1e590*/  BSYNC B1 ;  /* 0x0000000000017941 */ /* 0x000fea0003800000 */
.L_x_369:
        /* <DEDUP_REMOVED lines=13> */
.L_x_372:
[----:B------:R-:W-:Y:S05]  /*1e670*/  BSYNC B1 ;  /* 0x0000000000017941 */ /* 0x000fea0003800000 */
.L_x_371:
        /* <DEDUP_REMOVED lines=13> */
.L_x_374:
[----:B------:R-:W-:Y:S05]  /*1e750*/  BSYNC B1 ;  /* 0x0000000000017941 */ /* 0x000fea0003800000 */
.L_x_373:
        /* <DEDUP_REMOVED lines=13> */
.L_x_376:
[----:B------:R-:W-:Y:S05]  /*1e830*/  BSYNC B1 ;  /* 0x0000000000017941 */ /* 0x000fea0003800000 */
.L_x_375:
        /* <DEDUP_REMOVED lines=13> */
.L_x_378:
[----:B------:R-:W-:Y:S05]  /*1e910*/  BSYNC B1 ;  /* 0x0000000000017941 */ /* 0x000fea0003800000 */
.L_x_377:
        /* <DEDUP_REMOVED lines=13> */
.L_x_380:
[----:B------:R-:W-:Y:S05]  /*1e9f0*/  BSYNC B1 ;  /* 0x0000000000017941 */ /* 0x000fea0003800000 */
.L_x_379:
        /* <DEDUP_REMOVED lines=13> */
.L_x_382:
[----:B------:R-:W-:Y:S05]  /*1ead0*/  BSYNC B1 ;  /* 0x0000000000017941 */ /* 0x000fea0003800000 */
.L_x_381:
        /* <DEDUP_REMOVED lines=13> */
.L_x_384:
[----:B------:R-:W-:Y:S05]  /*1ebb0*/  BSYNC B1 ;  /* 0x0000000000017941 */ /* 0x000fea0003800000 */
.L_x_383:
        /* <DEDUP_REMOVED lines=13> */
.L_x_386:
[----:B------:R-:W-:Y:S05]  /*1ec90*/  BSYNC B1 ;  /* 0x0000000000017941 */ /* 0x000fea0003800000 */
.L_x_385:
        /* <DEDUP_REMOVED lines=13> */
.L_x_388:
[----:B------:R-:W-:Y:S05]  /*1ed70*/  BSYNC B1 ;  /* 0x0000000000017941 */ /* 0x000fea0003800000 */
.L_x_387:
        /* <DEDUP_REMOVED lines=13> */
.L_x_390:
[----:B------:R-:W-:Y:S05]  /*1ee50*/  BSYNC B1 ;  /* 0x0000000000017941 */ /* 0x000fea0003800000 */
.L_x_389:
        /* <DEDUP_REMOVED lines=13> */
.L_x_392:
[----:B------:R-:W-:Y:S05]  /*1ef30*/  BSYNC B1 ;  /* 0x0000000000017941 */ /* 0x000fea0003800000 */
.L_x_391:
        /* <DEDUP_REMOVED lines=13> */
.L_x_394:
[----:B------:R-:W-:Y:S05]  /*1f010*/  BSYNC B1 ;  /* 0x0000000000017941 */ /* 0x000fea0003800000 */
.L_x_393:
        /* <DEDUP_REMOVED lines=13> */
.L_x_396:
[----:B------:R-:W-:Y:S05]  /*1f0f0*/  BSYNC B1 ;  /* 0x0000000000017941 */ /* 0x000fea0003800000 */
.L_x_395:
        /* <DEDUP_REMOVED lines=13> */
.L_x_398:
[----:B------:R-:W-:Y:S05]  /*1f1d0*/  BSYNC B1 ;  /* 0x0000000000017941 */ /* 0x000fea0003800000 */
.L_x_397:
        /* <DEDUP_REMOVED lines=13> */
.L_x_400:
[----:B------:R-:W-:Y:S05]  /*1f2b0*/  BSYNC B1 ;  /* 0x0000000000017941 */ /* 0x000fea0003800000 */
.L_x_399:
        /* <DEDUP_REMOVED lines=13> */
.L_x_402:
[----:B------:R-:W-:Y:S05]  /*1f390*/  BSYNC B1 ;  /* 0x0000000000017941 */ /* 0x000fea0003800000 */
.L_x_401:
        /* <DEDUP_REMOVED lines=13> */
.L_x_404:
[----:B------:R-:W-:Y:S05]  /*1f470*/  BSYNC B1 ;  /* 0x0000000000017941 */ /* 0x000fea0003800000 */
.L_x_403:
        /* <DEDUP_REMOVED lines=13> */
.L_x_406:
[----:B------:R-:W-:Y:S05]  /*1f550*/  BSYNC B1 ;  /* 0x0000000000017941 */ /* 0x000fea0003800000 */
.L_x_405:
        /* <DEDUP_REMOVED lines=13> */
.L_x_408:
[----:B------:R-:W-:Y:S05]  /*1f630*/  BSYNC B1 ;  /* 0x0000000000017941 */ /* 0x000fea0003800000 */
.L_x_407:
        /* <DEDUP_REMOVED lines=13> */
.L_x_410:
[----:B------:R-:W-:Y:S05]  /*1f710*/  BSYNC B1 ;  /* 0x0000000000017941 */ /* 0x000fea0003800000 */
.L_x_409:
        /* <DEDUP_REMOVED lines=13> */
.L_x_412:
[----:B------:R-:W-:Y:S05]  /*1f7f0*/  BSYNC B1 ;  /* 0x0000000000017941 */ /* 0x000fea0003800000 */
.L_x_411:
        /* <DEDUP_REMOVED lines=13> */
.L_x_414:
[----:B------:R-:W-:Y:S05]  /*1f8d0*/  BSYNC B1 ;  /* 0x0000000000017941 */ /* 0x000fea0003800000 */
.L_x_413:
        /* <DEDUP_REMOVED lines=13> */
.L_x_416:
[----:B------:R-:W-:Y:S05]  /*1f9b0*/  BSYNC B1 ;  /* 0x0000000000017941 */ /* 0x000fea0003800000 */
.L_x_415:
        /* <DEDUP_REMOVED lines=13> */
.L_x_418:
[----:B------:R-:W-:Y:S05]  /*1fa90*/  BSYNC B1 ;  /* 0x0000000000017941 */ /* 0x000fea0003800000 */
.L_x_417:
        /* <DEDUP_REMOVED lines=13> */
.L_x_420:
[----:B------:R-:W-:Y:S05]  /*1fb70*/  BSYNC B1 ;  /* 0x0000000000017941 */ /* 0x000fea0003800000 */
.L_x_419:
        /* <DEDUP_REMOVED lines=13> */
.L_x_422:
[----:B------:R-:W-:Y:S05]  /*1fc50*/  BSYNC B1 ;  /* 0x0000000000017941 */ /* 0x000fea0003800000 */
.L_x_421:
        /* <DEDUP_REMOVED lines=13> */
.L_x_424:
[----:B------:R-:W-:Y:S05]  /*1fd30*/  BSYNC B1 ;  /* 0x0000000000017941 */ /* 0x000fea0003800000 */
.L_x_423:
        /* <DEDUP_REMOVED lines=13> */
.L_x_426:
[----:B------:R-:W-:Y:S05]  /*1fe10*/  BSYNC B1 ;  /* 0x0000000000017941 */ /* 0x000fea0003800000 */
.L_x_425:
        /* <DEDUP_REMOVED lines=13> */
.L_x_428:
[----:B------:R-:W-:Y:S05]  /*1fef0*/  BSYNC B1 ;  /* 0x0000000000017941 */ /* 0x000fea0003800000 */
.L_x_427:
        /* <DEDUP_REMOVED lines=13> */
.L_x_430:
[----:B------:R-:W-:Y:S05]  /*1ffd0*/  BSYNC B1 ;  /* 0x0000000000017941 */ /* 0x000fea0003800000 */
.L_x_429:
        /* <DEDUP_REMOVED lines=13> */
.L_x_432:
[----:B------:R-:W-:Y:S05]  /*200b0*/  BSYNC B1 ;  /* 0x0000000000017941 */ /* 0x000fea0003800000 */
.L_x_431:
        /* <DEDUP_REMOVED lines=13> */
.L_x_434:
[----:B------:R-:W-:Y:S05]  /*20190*/  BSYNC B1 ;  /* 0x0000000000017941 */ /* 0x000fea0003800000 */
.L_x_433:
        /* <DEDUP_REMOVED lines=13> */
.L_x_436:
[----:B------:R-:W-:Y:S05]  /*20270*/  BSYNC B1 ;  /* 0x0000000000017941 */ /* 0x000fea0003800000 */
.L_x_435:
        /* <DEDUP_REMOVED lines=13> */
.L_x_438:
[----:B------:R-:W-:Y:S05]  /*20350*/  BSYNC B1 ;  /* 0x0000000000017941 */ /* 0x000fea0003800000 */
.L_x_437:
        /* <DEDUP_REMOVED lines=13> */
.L_x_440:
[----:B------:R-:W-:Y:S05]  /*20430*/  BSYNC B1 ;  /* 0x0000000000017941 */ /* 0x000fea0003800000 */
.L_x_439:
        /* <DEDUP_REMOVED lines=13> */
.L_x_442:
[----:B------:R-:W-:Y:S05]  /*20510*/  BSYNC B1 ;  /* 0x0000000000017941 */ /* 0x000fea0003800000 */
.L_x_441:
        /* <DEDUP_REMOVED lines=13> */
.L_x_444:
[----:B------:R-:W-:Y:S05]  /*205f0*/  BSYNC B1 ;  /* 0x0000000000017941 */ /* 0x000fea0003800000 */
.L_x_443:
        /* <DEDUP_REMOVED lines=13> */
.L_x_446:
[----:B------:R-:W-:Y:S05]  /*206d0*/  BSYNC B1 ;  /* 0x0000000000017941 */ /* 0x000fea0003800000 */
.L_x_445:
        /* <DEDUP_REMOVED lines=13> */
.L_x_448:
[----:B------:R-:W-:Y:S05]  /*207b0*/  BSYNC B1 ;  /* 0x0000000000017941 */ /* 0x000fea0003800000 */
.L_x_447:
        /* <DEDUP_REMOVED lines=13> */
.L_x_450:
[----:B------:R-:W-:Y:S05]  /*20890*/  BSYNC B1 ;  /* 0x0000000000017941 */ /* 0x000fea0003800000 */
.L_x_449:
        /* <DEDUP_REMOVED lines=13> */
.L_x_452:
[----:B------:R-:W-:Y:S05]  /*20970*/  BSYNC B1 ;  /* 0x0000000000017941 */ /* 0x000fea0003800000 */
.L_x_451:
        /* <DEDUP_REMOVED lines=13> */
.L_x_454:
[----:B------:R-:W-:Y:S05]  /*20a50*/  BSYNC B1 ;  /* 0x0000000000017941 */ /* 0x000fea0003800000 */
.L_x_453:
        /* <DEDUP_REMOVED lines=13> */
.L_x_456:
[----:B------:R-:W-:Y:S05]  /*20b30*/  BSYNC B1 ;  /* 0x0000000000017941 */ /* 0x000fea0003800000 */
.L_x_455:
        /* <DEDUP_REMOVED lines=13> */
.L_x_458:
[----:B------:R-:W-:Y:S05]  /*20c10*/  BSYNC B1 ;  /* 0x0000000000017941 */ /* 0x000fea0003800000 */
.L_x_457:
        /* <DEDUP_REMOVED lines=13> */
.L_x_460:
[----:B------:R-:W-:Y:S05]  /*20cf0*/  BSYNC B1 ;  /* 0x0000000000017941 */ /* 0x000fea0003800000 */
.L_x_459:
        /* <DEDUP_REMOVED lines=13> */
.L_x_462:
[----:B------:R-:W-:Y:S05]  /*20dd0*/  BSYNC B1 ;  /* 0x0000000000017941 */ /* 0x000fea0003800000 */
.L_x_461:
        /* <DEDUP_REMOVED lines=13> */
.L_x_464:
[----:B------:R-:W-:Y:S05]  /*20eb0*/  BSYNC B1 ;  /* 0x0000000000017941 */ /* 0x000fea0003800000 */
.L_x_463:
        /* <DEDUP_REMOVED lines=13> */
.L_x_466:
[----:B------:R-:W-:Y:S05]  /*20f90*/  BSYNC B1 ;  /* 0x0000000000017941 */ /* 0x000fea0003800000 */
.L_x_465:
        /* <DEDUP_REMOVED lines=13> */
.L_x_468:
[----:B------:R-:W-:Y:S05]  /*21070*/  BSYNC B1 ;  /* 0x0000000000017941 */ /* 0x000fea0003800000 */
.L_x_467:
        /* <DEDUP_REMOVED lines=13> */
.L_x_470:
[----:B------:R-:W-:Y:S05]  /*21150*/  BSYNC B1 ;  /* 0x0000000000017941 */ /* 0x000fea0003800000 */
.L_x_469:
        /* <DEDUP_REMOVED lines=13> */
.L_x_472:
[----:B------:R-:W-:Y:S05]  /*21230*/  BSYNC B1 ;  /* 0x0000000000017941 */ /* 0x000fea0003800000 */
.L_x_471:
        /* <DEDUP_REMOVED lines=13> */
.L_x_474:
[----:B------:R-:W-:Y:S05]  /*21310*/  BSYNC B1 ;  /* 0x0000000000017941 */ /* 0x000fea0003800000 */
.L_x_473:
        /* <DEDUP_REMOVED lines=13> */
.L_x_476:
[----:B------:R-:W-:Y:S05]  /*213f0*/  BSYNC B1 ;  /* 0x0000000000017941 */ /* 0x000fea0003800000 */
.L_x_475:
        /* <DEDUP_REMOVED lines=13> */
.L_x_478:
[----:B------:R-:W-:Y:S05]  /*214d0*/  BSYNC B1 ;  /* 0x0000000000017941 */ /* 0x000fea0003800000 */
.L_x_477:
        /* <DEDUP_REMOVED lines=13> */
.L_x_480:
[----:B------:R-:W-:Y:S05]  /*215b0*/  BSYNC B1 ;  /* 0x0000000000017941 */ /* 0x000fea0003800000 */
.L_x_479:
        /* <DEDUP_REMOVED lines=13> */
.L_x_482:
[----:B------:R-:W-:Y:S05]  /*21690*/  BSYNC B1 ;  /* 0x0000000000017941 */ /* 0x000fea0003800000 */
.L_x_481:
        /* <DEDUP_REMOVED lines=13> */
.L_x_484:
[----:B------:R-:W-:Y:S05]  /*21770*/  BSYNC B1 ;  /* 0x0000000000017941 */ /* 0x000fea0003800000 */
.L_x_483:
        /* <DEDUP_REMOVED lines=13> */
.L_x_486:
[----:B------:R-:W-:Y:S05]  /*21850*/  BSYNC B1 ;  /* 0x0000000000017941 */ /* 0x000fea0003800000 */
.L_x_485:
        /* <DEDUP_REMOVED lines=13> */
.L_x_488:
[----:B------:R-:W-:Y:S05]  /*21930*/  BSYNC B1 ;  /* 0x0000000000017941 */ /* 0x000fea0003800000 */
.L_x_487:
        /* <DEDUP_REMOVED lines=13> */
.L_x_490:
[----:B------:R-:W-:Y:S05]  /*21a10*/  BSYNC B1 ;  /* 0x0000000000017941 */ /* 0x000fea0003800000 */
.L_x_489:
        /* <DEDUP_REMOVED lines=13> */
.L_x_492:
[----:B------:R-:W-:Y:S05]  /*21af0*/  BSYNC B1 ;  /* 0x0000000000017941 */ /* 0x000fea0003800000 */
.L_x_491:
        /* <DEDUP_REMOVED lines=13> */
.L_x_494:
[----:B------:R-:W-:Y:S05]  /*21bd0*/  BSYNC B1 ;  /* 0x0000000000017941 */ /* 0x000fea0003800000 */
.L_x_493:
        /* <DEDUP_REMOVED lines=13> */
.L_x_496:
[----:B------:R-:W-:Y:S05]  /*21cb0*/  BSYNC B1 ;  /* 0x0000000000017941 */ /* 0x000fea0003800000 */
.L_x_495:
        /* <DEDUP_REMOVED lines=13> */
.L_x_498:
[----:B------:R-:W-:Y:S05]  /*21d90*/  BSYNC B1 ;  /* 0x0000000000017941 */ /* 0x000fea0003800000 */
.L_x_497:
        /* <DEDUP_REMOVED lines=13> */
.L_x_500:
[----:B------:R-:W-:Y:S05]  /*21e70*/  BSYNC B1 ;  /* 0x0000000000017941 */ /* 0x000fea0003800000 */
.L_x_499:
        /* <DEDUP_REMOVED lines=13> */
.L_x_502:
[----:B------:R-:W-:Y:S05]  /*21f50*/  BSYNC B1 ;  /* 0x0000000000017941 */ /* 0x000fea0003800000 */
.L_x_501:
        /* <DEDUP_REMOVED lines=13> */
.L_x_504:
[----:B------:R-:W-:Y:S05]  /*22030*/  BSYNC B1 ;  /* 0x0000000000017941 */ /* 0x000fea0003800000 */
.L_x_503:
        /* <DEDUP_REMOVED lines=13> */
.L_x_506:
[----:B------:R-:W-:Y:S05]  /*22110*/  BSYNC B1 ;  /* 0x0000000000017941 */ /* 0x000fea0003800000 */
.L_x_505:
        /* <DEDUP_REMOVED lines=13> */
.L_x_508:
[----:B------:R-:W-:Y:S05]  /*221f0*/  BSYNC B1 ;  /* 0x0000000000017941 */ /* 0x000fea0003800000 */
.L_x_507:
        /* <DEDUP_REMOVED lines=13> */
.L_x_510:
[----:B------:R-:W-:Y:S05]  /*222d0*/  BSYNC B1 ;  /* 0x0000000000017941 */ /* 0x000fea0003800000 */
.L_x_509:
        /* <DEDUP_REMOVED lines=13> */
.L_x_512:
[----:B------:R-:W-:Y:S05]  /*223b0*/  BSYNC B1 ;  /* 0x0000000000017941 */ /* 0x000fea0003800000 */
.L_x_511:
        /* <DEDUP_REMOVED lines=13> */
.L_x_514:
[----:B------:R-:W-:Y:S05]  /*22490*/  BSYNC B1 ;  /* 0x0000000000017941 */ /* 0x000fea0003800000 */
.L_x_513:
        /* <DEDUP_REMOVED lines=13> */
.L_x_516:
[----:B------:R-:W-:Y:S05]  /*22570*/  BSYNC B1 ;  /* 0x0000000000017941 */ /* 0x000fea0003800000 */
.L_x_515:
        /* <DEDUP_REMOVED lines=13> */
.L_x_518:
[----:B------:R-:W-:Y:S05]  /*22650*/  BSYNC B1 ;  /* 0x0000000000017941 */ /* 0x000fea0003800000 */
.L_x_517:
        /* <DEDUP_REMOVED lines=13> */
.L_x_520:
[----:B------:R-:W-:Y:S05]  /*22730*/  BSYNC B1 ;  /* 0x0000000000017941 */ /* 0x000fea0003800000 */
.L_x_519:
        /* <DEDUP_REMOVED lines=13> */
.L_x_522:
[----:B------:R-:W-:Y:S05]  /*22810*/  BSYNC B1 ;  /* 0x0000000000017941 */ /* 0x000fea0003800000 */
.L_x_521:
        /* <DEDUP_REMOVED lines=13> */
.L_x_524:
[----:B------:R-:W-:Y:S05]  /*228f0*/  BSYNC B1 ;  /* 0x0000000000017941 */ /* 0x000fea0003800000 */
.L_x_523:
        /* <DEDUP_REMOVED lines=13> */
.L_x_526:
[----:B------:R-:W-:Y:S05]  /*229d0*/  BSYNC B1 ;  /* 0x0000000000017941 */ /* 0x000fea0003800000 */
.L_x_525:
        /* <DEDUP_REMOVED lines=13> */
.L_x_528:
[----:B------:R-:W-:Y:S05]  /*22ab0*/  BSYNC B1 ;  /* 0x0000000000017941 */ /* 0x000fea0003800000 */
.L_x_527:
        /* <DEDUP_REMOVED lines=13> */
.L_x_530:
[----:B------:R-:W-:Y:S05]  /*22b90*/  BSYNC B1 ;  /* 0x0000000000017941 */ /* 0x000fea0003800000 */
.L_x_529:
        /* <DEDUP_REMOVED lines=13> */
.L_x_532:
[----:B------:R-:W-:Y:S05]  /*22c70*/  BSYNC B1 ;  /* 0x0000000000017941 */ /* 0x000fea0003800000 */
.L_x_531:
        /* <DEDUP_REMOVED lines=13> */
.L_x_534:
[----:B------:R-:W-:Y:S05]  /*22d50*/  BSYNC B1 ;  /* 0x0000000000017941 */ /* 0x000fea0003800000 */
.L_x_533:
        /* <DEDUP_REMOVED lines=13> */
.L_x_536:
[----:B------:R-:W-:Y:S05]  /*22e30*/  BSYNC B1 ;  /* 0x0000000000017941 */ /* 0x000fea0003800000 */
.L_x_535:
        /* <DEDUP_REMOVED lines=13> */
.L_x_538:
[----:B------:R-:W-:Y:S05]  /*22f10*/  BSYNC B1 ;  /* 0x0000000000017941 */ /* 0x000fea0003800000 */
.L_x_537:
        /* <DEDUP_REMOVED lines=13> */
.L_x_540:
[----:B------:R-:W-:Y:S05]  /*22ff0*/  BSYNC B1 ;  /* 0x0000000000017941 */ /* 0x000fea0003800000 */
.L_x_539:
        /* <DEDUP_REMOVED lines=13> */
.L_x_542:
[----:B------:R-:W-:Y:S05]  /*230d0*/  BSYNC B1 ;  /* 0x0000000000017941 */ /* 0x000fea0003800000 */
.L_x_541:
        /* <DEDUP_REMOVED lines=13> */
.L_x_544:
[----:B------:R-:W-:Y:S05]  /*231b0*/  BSYNC B1 ;  /* 0x0000000000017941 */ /* 0x000fea0003800000 */
.L_x_543:
        /* <DEDUP_REMOVED lines=13> */
.L_x_546:
[----:B------:R-:W-:Y:S05]  /*23290*/  BSYNC B1 ;  /* 0x0000000000017941 */ /* 0x000fea0003800000 */
.L_x_545:
[----:B--234-:R-:W2:Y:S01]  /*232a0*/  LDL.LU R3, [R1+0x444] ;  /* 0x0004440001037983 */ /* 0x01cea20000300800 */
[----:B-----5:R-:W-:Y:S01]  /*232b0*/  LOP3.LUT R6, R6, 0xff, RZ, 0xc0, !PT ;  /* 0x000000ff06067812 */ /* 0x020fe200078ec0ff */
[----:B------:R-:W-:Y:S01]  /*232c0*/  BSSY B1, `(.L_x_547) ;  /* 0x000000b000017945 */ /* 0x000fe20003800000 */
[----:B------:R-:W-:Y:S02]  /*232d0*/  ISETP.LT.OR P2, PT, R0, 0xf9, !P1 ;  /* 0x000000f90000780c */ /* 0x000fe40004f41670 */
[----:B------:R-:W-:Y:S02]  /*232e0*/  F2FP.F16.E5M2.UNPACK_B R6, R6 ;  /* 0x00000006ff06723e */ /* 0x000fe400020004ff */
[----:B------:R-:W-:-:S03]  /*232f0*/  PRMT R2, RZ, 0x7610, R2 ;  /* 0x00007610ff027816 */ /* 0x000fc60000000002 */
[----:B------:R-:W-:-:S05]  /*23300*/  HADD2.F32 R6, -RZ, R6.H0_H0 ;  /* 0x20000006ff067230 */ /* 0x000fca0000004100 */
[----:B------:R-:W-:-:S04]  /*23310*/  FMUL R6, R6, UR21 ;  /* 0x0000001506067c20 */ /* 0x000fc80008400000 */
[----:B--2---:R-:W-:-:S05]  /*23320*/  FFMA R6, R3, UR20, R6 ;  /* 0x0000001403067c23 */ /* 0x004fca0008000006 */
[----:B------:R-:W-:-:S05]  /*23330*/  F2FP.SATFINITE.E5M2.F32.PACK_AB_MERGE_C R3, RZ, R6, RZ ;  /* 0x00000006ff03723e */ /* 0x000fca00048060ff */
[----:B------:R2:W-:Y:S01]  /*23340*/  @!P0 STG.E.U8 desc[UR14][R30.64+0xf9], R3 ;  /* 0x0000f9031e008986 */ /* 0x0005e2000c10110e */
[----:B------:R-:W-:Y:S05]  /*23350*/  @P2 BRA `(.L_x_548) ;  /* 0x0000000000042947 */ /* 0x000fea0003800000 */
[----:B------:R3:W5:Y:S02]  /*23360*/  LDG.E.U8 R2, desc[UR14][R4.64+0xf8] ;  /* 0x0000f80e04027981 */ /* 0x000764000c1e1100 */
.L_x_548:
[----:B------:R-:W-:Y:S05]  /*23370*/  BSYNC B1 ;  /* 0x0000000000017941 */ /* 0x000fea0003800000 */
.L_x_547:
[----:B--2---:R-:W2:Y:S01]  /*23380*/  LDL.LU R3, [R1+0x448] ;  /* 0x0004480001037983 */ /* 0x004ea20000300800 */
        /* <DEDUP_REMOVED lines=12> */
.L_x_550:
[----:B------:R-:W-:Y:S05]  /*23450*/  BSYNC B1 ;  /* 0x0000000000017941 */ /* 0x000fea0003800000 */
.L_x_549:
[----:B------:R-:W-:Y:S05]  /*23460*/  @P1 BRA `(.L_x_551) ;  /* 0x0000004800841947 */ /* 0x000fea0003800000 */
[----:B------:R-:W2:Y:S01]  /*23470*/  LDL.LU R2, [R1+0x44c] ;  /* 0x00044c0001027983 */ /* 0x000ea20000300800 */
[----:B-----5:R-:W-:-:S04]  /*23480*/  LOP3.LUT R0, R0, 0xff, RZ, 0xc0, !PT ;  /* 0x000000ff00007812 */ /* 0x020fc800078ec0ff */
[----:B------:R-:W-:-:S05]  /*23490*/  F2FP.F16.E5M2.UNPACK_B R0, R0 ;  /* 0x00000000ff00723e */ /* 0x000fca00020004ff */
[----:B------:R-:W-:-:S05]  /*234a0*/  HADD2.F32 R0, -RZ, R0.H0_H0 ;  /* 0x20000000ff007230 */ /* 0x000fca0000004100 */
[----:B------:R-:W-:-:S04]  /*234b0*/  FMUL R0, R0, UR21 ;  /* 0x0000001500007c20 */ /* 0x000fc80008400000 */
[----:B--2---:R-:W-:-:S05]  /*234c0*/  FFMA R0, R2, UR20, R0 ;  /* 0x0000001402007c23 */ /* 0x004fca0008000000 */
[----:B------:R-:W-:-:S05]  /*234d0*/  F2FP.SATFINITE.E5M2.F32.PACK_AB_MERGE_C R3, RZ, R0, RZ ;  /* 0x00000000ff03723e */ /* 0x000fca00048060ff */
[----:B------:R2:W-:Y:S01]  /*234e0*/  STG.E.U8 desc[UR14][R28.64+0xf9], R3 ;  /* 0x0000f9031c007986 */ /* 0x0005e2000c10110e */
[----:B------:R-:W-:Y:S05]  /*234f0*/  BRA `(.L_x_551) ;  /* 0x0000004800607947 */ /* 0x000fea0003800000 */
.L_x_38:
[----:B------:R-:W-:Y:S01]  /*23500*/  ISETP.GE.AND P3, PT, R34, 0x1, PT ;  /* 0x000000012200780c */ /* 0x000fe20003f66270 */
[----:B-----5:R-:W-:Y:S01]  /*23510*/  FMUL R2, R2, UR20 ;  /* 0x0000001402027c20 */ /* 0x020fe20008400000 */
[----:B------:R-:W2:Y:S02]  /*23520*/  LDL.LU R40, [R1+0x200] ;  /* 0x0002000001287983 */ /* 0x000ea40000300800 */
[----:B------:R-:W-:Y:S02]  /*23530*/  ISETP.LT.OR P0, PT, R0, 0x1, !P3 ;  /* 0x000000010000780c */ /* 0x000fe40005f01670 */
[----:B------:R-:W-:Y:S01]  /*23540*/  F2FP.SATFINITE.E5M2.F32.PACK_AB_MERGE_C R2, RZ, R2, RZ ;  /* 0x00000002ff02723e */ /* 0x000fe200048060ff */
[----:B------:R-:W-:Y:S01]  /*23550*/  FMUL R3, R3, UR20 ;  /* 0x0000001403037c20 */ /* 0x000fe20008400000 */
[----:B------:R-:W-:Y:S01]  /*23560*/  ISETP.GE.AND P2, PT, R34, 0x9, PT ;  /* 0x000000092200780c */ /* 0x000fe20003f46270 */
[----:B------:R-:W-:Y:S01]  /*23570*/  FMUL R4, R4, UR20 ;  /* 0x0000001404047c20 */ /* 0x000fe20008400000 */
[----:B------:R-:W-:Y:S01]  /*23580*/  FMUL R5, R5, UR20 ;  /* 0x0000001405057c20 */ /* 0x000fe20008400000 */
[----:B------:R-:W-:Y:S01]  /*23590*/  ISETP.LT.OR P1, PT, R0, 0x9, !P3 ;  /* 0x000000090000780c */ /* 0x000fe20005f21670 */
[----:B------:R-:W-:Y:S01]  /*235a0*/  FMUL R6, R6, UR20 ;  /* 0x0000001406067c20 */ /* 0x000fe20008400000 */
[----:B------:R-:W-:Y:S01]  /*235b0*/  ISETP.LT.OR P5, PT, R0, 0xa, !P3 ;  /* 0x0000000a0000780c */ /* 0x000fe20005fa1670 */
[----:B------:R-:W-:Y:S01]  /*235c0*/  FMUL R7, R7, UR20 ;  /* 0x0000001407077c20 */ /* 0x000fe20008400000 */
[----:B------:R-:W-:Y:S01]  /*235d0*/  FMUL R8, R8, UR20 ;  /* 0x0000001408087c20 */ /* 0x000fe20008400000 */
[----:B------:R-:W-:Y:S01]  /*235e0*/  FMUL R9, R9, UR20 ;  /* 0x0000001409097c20 */ /* 0x000fe20008400000 */
[----:B------:R-:W-:Y:S01]  /*235f0*/  @!P0 STG.E.U8 desc[UR14][R24.64], R2 ;  /* 0x0000000218008986 */ /* 0x000fe2000c10110e */
[----:B------:R-:W-:-:S02]  /*23600*/  ISETP.LT.OR P0, PT, R0, 0x2, !P3 ;  /* 0x000000020000780c */ /* 0x000fc40005f01670 */
[----:B------:R-:W-:Y:S01]  /*23610*/  F2FP.SATFINITE.E5M2.F32.PACK_AB_MERGE_C R3, RZ, R3, RZ ;  /* 0x00000003ff03723e */ /* 0x000fe200048060ff */
[----:B------:R-:W-:Y:S01]  /*23620*/  FMUL R10, R10, UR20 ;  /* 0x000000140a0a7c20 */ /* 0x000fe20008400000 */
[----:B------:R-:W-:Y:S01]  /*23630*/  F2FP.SATFINITE.E5M2.F32.PACK_AB_MERGE_C R4, RZ, R4, RZ ;  /* 0x00000004ff04723e */ /* 0x000fe200048060ff */
[----:B------:R-:W-:Y:S01]  /*23640*/  FMUL R11, R11, UR20 ;  /* 0x000000140b0b7c20 */ /* 0x000fe20008400000 */
[----:B------:R-:W-:Y:S01]  /*23650*/  FMUL R12, R12, UR20 ;  /* 0x000000140c0c7c20 */ /* 0x000fe20008400000 */
[----:B------:R-:W-:Y:S01]  /*23660*/  FMUL R13, R13, UR20 ;  /* 0x000000140d0d7c20 */ /* 0x000fe20008400000 */
[----:B------:R-:W-:Y:S01]  /*23670*/  FMUL R14, R14, UR20 ;  /* 0x000000140e0e7c20 */ /* 0x000fe20008400000 */
[----:B------:R-:W-:Y:S01]  /*23680*/  FMUL R15, R15, UR20 ;  /* 0x000000140f0f7c20 */ /* 0x000fe20008400000 */
[----:B------:R-:W-:Y:S01]  /*23690*/  FMUL R16, R16, UR20 ;  /* 0x0000001410107c20 */ /* 0x000fe20008400000 */
[----:B------:R-:W-:Y:S01]  /*236a0*/  FMUL R17, R17, UR20 ;  /* 0x0000001411117c20 */ /* 0x000fe20008400000 */
[----:B------:R-:W-:Y:S01]  /*236b0*/  FMUL R18, R18, UR20 ;  /* 0x0000001412127c20 */ /* 0x000fe20008400000 */
[----:B------:R0:W-:Y:S01]  /*236c0*/  @!P0 STG.E.U8 desc[UR14][R24.64+0x1], R3 ;  /* 0x0000010318008986 */ /* 0x0001e2000c10110e */
[----:B------:R-:W-:-:S02]  /*236d0*/  ISETP.LT.OR P0, PT, R0, 0x1, !P2 ;  /* 0x000000010000780c */ /* 0x000fc40005701670 */
[----:B------:R-:W-:Y:S01]  /*236e0*/  F2FP.SATFINITE.E5M2.F32.PACK_AB_MERGE_C R5, RZ, R5, RZ ;  /* 0x00000005ff05723e */ /* 0x000fe200048060ff */
[----:B------:R-:W-:Y:S01]  /*236f0*/  FMUL R19, R19, UR20 ;  /* 0x0000001413137c20 */ /* 0x000fe20008400000 */
[----:B------:R-:W-:Y:S01]  /*23700*/  FMUL R20, R20, UR20 ;  /* 0x0000001414147c20 */ /* 0x000fe20008400000 */
[----:B------:R-:W-:Y:S01]  /*23710*/  FMUL R21, R21, UR20 ;  /* 0x0000001415157c20 */ /* 0x000fe20008400000 */
[----:B------:R-:W3:Y:S07]  /*23720*/  LDL.LU R39, [R1+0x204] ;  /* 0x0002040001277983 */ /* 0x000eee0000300800 */
[----:B------:R-:W-:Y:S01]  /*23730*/  @!P0 STG.E.U8 desc[UR14][R26.64], R4 ;  /* 0x000000041a008986 */ /* 0x000fe2000c10110e */
[----:B------:R-:W-:-:S02]  /*23740*/  ISETP.LT.OR P0, PT, R0, 0x2, !P2 ;  /* 0x000000020000780c */ /* 0x000fc40005701670 */
[----:B------:R-:W-:Y:S01]  /*23750*/  F2FP.SATFINITE.E5M2.F32.PACK_AB_MERGE_C R6, RZ, R6, RZ ;  /* 0x00000006ff06723e */ /* 0x000fe200048060ff */
[----:B------:R-:W-:Y:S01]  /*23760*/  FMUL R22, R22, UR20 ;  /* 0x0000001416167c20 */ /* 0x000fe20008400000 */
[----:B------:R-:W-:Y:S01]  /*23770*/  F2FP.SATFINITE.E5M2.F32.PACK_AB_MERGE_C R7, RZ, R7, RZ ;  /* 0x00000007ff07723e */ /* 0x000fe200048060ff */
[----:B------:R-:W4:Y:S08]  /*23780*/  LDL.LU R35, [R1+0x208] ;  /* 0x0002080001237983 */ /* 0x000f300000300800 */
[----:B------:R1:W-:Y:S01]  /*23790*/  @!P0 STG.E.U8 desc[UR14][R26.64+0x1], R5 ;  /* 0x000001051a008986 */ /* 0x0003e2000c10110e */
[----:B------:R-:W-:-:S02]  /*237a0*/  ISETP.LT.OR P0, PT, R0, 0x9, !P2 ;  /* 0x000000090000780c */ /* 0x000fc40005701670 */
[----:B------:R-:W-:Y:S01]  /*237b0*/  F2FP.SATFINITE.E5M2.F32.PACK_AB_MERGE_C R8, RZ, R8, RZ ;  /* 0x00000008ff08723e */ /* 0x000fe200048060ff */
[----:B------:R-:W-:Y:S01]  /*237c0*/  @!P1 STG.E.U8 desc[UR14][R24.64+0x8], R6 ;  /* 0x0000080618009986 */ /* 0x000fe2000c10110e */
[----:B------:R-:W-:-:S03]  /*237d0*/  ISETP.LT.OR P1, PT, R0, 0xa, !P2 ;  /* 0x0000000a0000780c */ /* 0x000fc60005721670 */
[----:B------:R-:W-:Y:S01]  /*237e0*/  @!P5 STG.E.U8 desc[UR14][R24.64+0x9], R7 ;  /* 0x000009071800d986 */ /* 0x000fe2000c10110e */
[C---:B------:R-:W-:Y:S02]  /*237f0*/  ISETP.LT.OR P5, PT, R0.reuse, 0x11, !P3 ;  /* 0x000000110000780c */ /* 0x040fe40005fa1670 */
[----:B------:R-:W-:Y:S01]  /*23800*/  F2FP.SATFINITE.E5M2.F32.PACK_AB_MERGE_C R9, RZ, R9, RZ ;  /* 0x00000009ff09723e */ /* 0x000fe200048060ff */
[----:B------:R-:W-:Y:S01]  /*23810*/  FMUL R23, R23, UR20 ;  /* 0x0000001417177c20 */ /* 0x000fe20008400000 */
[----:B------:R-:W-:Y:S01]  /*23820*/  F2FP.SATFINITE.E5M2.F32.PACK_AB_MERGE_C R10, RZ, R10, RZ ;  /* 0x0000000aff0a723e */ /* 0x000fe200048060ff */
[----:B------:R-:W-:Y:S01]  /*23830*/  @!P0 STG.E.U8 desc[UR14][R26.64+0x8], R8 ;  /* 0x000008081a008986 */ /* 0x000fe2000c10110e */
[C---:B------:R-:W-:Y:S02]  /*23840*/  ISETP.LT.OR P0, PT, R0.reuse, 0x12, !P3 ;  /* 0x000000120000780c */ /* 0x040fe40005f01670 */
[----:B------:R-:W-:Y:S01]  /*23850*/  F2FP.SATFINITE.E5M2.F32.PACK_AB_MERGE_C R11, RZ, R11, RZ ;  /* 0x0000000bff0b723e */ /* 0x000fe200048060ff */
[----:B------:R-:W-:Y:S01]  /*23860*/  @!P1 STG.E.U8 desc[UR14][R26.64+0x9], R9 ;  /* 0x000009091a009986 */ /* 0x000fe2000c10110e */
[----:B------:R-:W-:-:S03]  /*23870*/  ISETP.LT.OR P1, PT, R0, 0x11, !P2 ;  /* 0x000000110000780c */ /* 0x000fc60005721670 */
[----:B------:R-:W-:Y:S01]  /*23880*/  @!P5 STG.E.U8 desc[UR14][R24.64+0x10], R10 ;  /* 0x0000100a1800d986 */ /* 0x000fe2000c10110e */
[C---:B------:R-:W-:Y:S02]  /*23890*/  ISETP.LT.OR P5, PT, R0.reuse, 0x12, !P2 ;  /* 0x000000120000780c */ /* 0x040fe400057a1670 */
[----:B------:R-:W-:Y:S01]  /*238a0*/  F2FP.SATFINITE.E5M2.F32.PACK_AB_MERGE_C R12, RZ, R12, RZ ;  /* 0x0000000cff0c723e */ /* 0x000fe200048060ff */
[----:B------:R-:W3:Y:S04]  /*238b0*/  LDL.LU R33, [R1+0x20c] ;  /* 0x00020c0001217983 */ /* 0x000ee80000300800 */
[----:B------:R-:W-:Y:S01]  /*238c0*/  @!P0 STG.E.U8 desc[UR14][R24.64+0x11], R11 ;  /* 0x0000110b18008986 */ /* 0x000fe2000c10110e */
[----:B------:R-:W-:Y:S02]  /*238d0*/  ISETP.LT.OR P0, PT, R0, 0x19, !P3 ;  /* 0x000000190000780c */ /* 0x000fe40005f01670 */
[----:B------:R-:W-:-:S02]  /*238e0*/  F2FP.SATFINITE.E5M2.F32.PACK_AB_MERGE_C R13, RZ, R13, RZ ;  /* 0x0000000dff0d723e */ /* 0x000fc400048060ff */
[----:B------:R-:W-:Y:S01]  /*238f0*/  F2FP.SATFINITE.E5M2.F32.PACK_AB_MERGE_C R14, RZ, R14, RZ ;  /* 0x0000000eff0e723e */ /* 0x000fe200048060ff */
[----:B------:R-:W-:Y:S01]  /*23900*/  @!P1 STG.E.U8 desc[UR14][R26.64+0x10], R12 ;  /* 0x0000100c1a009986 */ /* 0x000fe2000c10110e */
[----:B------:R-:W-:-:S03]  /*23910*/  ISETP.LT.OR P1, PT, R0, 0x1a, !P3 ;  /* 0x0000001a0000780c */ /* 0x000fc60005f21670 */
[----:B------:R-:W-:Y:S01]  /*23920*/  @!P5 STG.E.U8 desc[UR14][R26.64+0x11], R13 ;  /* 0x0000110d1a00d986 */ /* 0x000fe2000c10110e */
[----:B------:R-:W-:-:S03]  /*23930*/  ISETP.LT.OR P5, PT, R0, 0x19, !P2 ;  /* 0x000000190000780c */ /* 0x000fc600057a1670 */
[----:B------:R-:W-:Y:S01]  /*23940*/  @!P0 STG.E.U8 desc[UR14][R24.64+0x18], R14 ;  /* 0x0000180e18008986 */ /* 0x000fe2000c10110e */
[C---:B------:R-:W-:Y:S02]  /*23950*/  ISETP.LT.OR P0, PT, R0.reuse, 0x1a, !P2 ;  /* 0x0000001a0000780c */ /* 0x040fe40005701670 */
[----:B------:R-:W-:Y:S01]  /*23960*/  F2FP.SATFINITE.E5M2.F32.PACK_AB_MERGE_C R15, RZ, R15, RZ ;  /* 0x0000000fff0f723e */ /* 0x000fe200048060ff */
[----:B------:R-:W3:Y:S01]  /*23970*/  LDL.LU R32, [R1+0x210] ;  /* 0x0002100001207983 */ /* 0x000ee20000300800 */
[----:B------:R-:W-:Y:S02]  /*23980*/  F2FP.SATFINITE.E5M2.F32.PACK_AB_MERGE_C R16, RZ, R16, RZ ;  /* 0x00000010ff10723e */ /* 0x000fe400048060ff */
[----:B------:R-:W-:Y:S01]  /*23990*/  F2FP.SATFINITE.E5M2.F32.PACK_AB_MERGE_C R17, RZ, R17, RZ ;  /* 0x00000011ff11723e */ /* 0x000fe200048060ff */
[----:B------:R-:W-:Y:S01]  /*239a0*/  @!P1 STG.E.U8 desc[UR14][R24.64+0x19], R15 ;  /* 0x0000190f18009986 */ /* 0x000fe2000c10110e */
[----:B------:R-:W-:-:S03]  /*239b0*/  ISETP.LT.OR P1, PT, R0, 0x21, !P3 ;  /* 0x000000210000780c */ /* 0x000fc60005f21670 */
[----:B------:R-:W-:Y:S01]  /*239c0*/  @!P5 STG.E.U8 desc[UR14][R26.64+0x18], R16 ;  /* 0x000018101a00d986 */ /* 0x000fe2000c10110e */
[----:B------:R-:W-:-:S03]  /*239d0*/  ISETP.LT.OR P5, PT, R0, 0x22, !P3 ;  /* 0x000000220000780c */ /* 0x000fc60005fa1670 */
[----:B------:R-:W-:Y:S01]  /*239e0*/  @!P0 STG.E.U8 desc[UR14][R26.64+0x19], R17 ;  /* 0x000019111a008986 */ /* 0x000fe2000c10110e */
[----:B------:R-:W-:Y:S02]  /*239f0*/  ISETP.LT.OR P0, PT, R0, 0x21, !P2 ;  /* 0x000000210000780c */ /* 0x000fe40005701670 */
[----:B------:R-:W-:Y:S01]  /*23a00*/  F2FP.SATFINITE.E5M2.F32.PACK_AB_MERGE_C R18, RZ, R18, RZ ;  /* 0x00000012ff12723e */ /* 0x000fe200048060ff */
[----:B------:R-:W-:Y:S01]  /*23a10*/  FMUL R152, R152, UR20 ;  /* 0x0000001498987c20 */ /* 0x000fe20008400000 */
[----:B------:R-:W-:Y:S01]  /*23a20*/  F2FP.SATFINITE.E5M2.F32.PACK_AB_MERGE_C R19, RZ, R19, RZ ;  /* 0x00000013ff13723e */ /* 0x000fe200048060ff */
[----:B------:R-:W-:Y:S01]  /*23a30*/  FMUL R153, R153, UR20 ;  /* 0x0000001499997c20 */ /* 0x000fe20008400000 */
        /* <DEDUP_REMOVED lines=24> */
[C---:B------:R-:W-:Y:S02]  /*23bc0*/  ISETP.LT.OR P1, PT, R0.reuse, 0x32, !P3 ;  /* 0x000000320000780c */ /* 0x040fe40005f21670 */
[C---:B------:R-:W-:Y:S01]  /*23bd0*/  ISETP.LT.OR P6, PT, R0.reuse, 0x32, !P2 ;  /* 0x000000320000780c */ /* 0x040fe200057c1670 */
[----:B------:R-:W-:Y:S01]  /*23be0*/  @!P5 STG.E.U8 desc[UR14][R26.64+0x29], R153 ;  /* 0x000029991a00d986 */ /* 0x000fe2000c10110e */
[----:B------:R-:W-:-:S03]  /*23bf0*/  ISETP.LT.OR P5, PT, R0, 0x31, !P2 ;  /* 0x000000310000780c */ /* 0x000fc600057a1670 */
[----:B------:R-:W-:Y:S01]  /*23c00*/  @!P0 STG.E.U8 desc[UR14][R24.64+0x30], R154 ;  /* 0x0000309a18008986 */ /* 0x000fe2000c10110e */
[----:B------:R-:W-:Y:S01]  /*23c10*/  ISETP.LT.OR P0, PT, R0, 0x39, !P3 ;  /* 0x000000390000780c */ /* 0x000fe20005f01670 */
[----:B------:R-:W-:Y:S01]  /*23c20*/  FMUL R158, R158, UR20 ;  /* 0x000000149e9e7c20 */ /* 0x000fe20008400000 */
[----:B------:R-:W-:Y:S01]  /*23c30*/  F2FP.SATFINITE.E5M2.F32.PACK_AB_MERGE_C R155, RZ, R155, RZ ;  /* 0x0000009bff9b723e */ /* 0x000fe200048060ff */
[----:B------:R-:W-:Y:S01]  /*23c40*/  FMUL R159, R159, UR20 ;  /* 0x000000149f9f7c20 */ /* 0x000fe20008400000 */
        /* <DEDUP_REMOVED lines=36> */
[----:B0-----:R-:W-:Y:S01]  /*23e90*/  F2FP.SATFINITE.E5M2.F32.PACK_AB_MERGE_C R3, RZ, R166, RZ ;  /* 0x000000a6ff03723e */ /* 0x001fe200048060ff */
[----:B------:R-:W-:Y:S01]  /*23ea0*/  @!P1 STG.E.U8 desc[UR14][R24.64+0x41], R163 ;  /* 0x000041a318009986 */ /* 0x000fe2000c10110e */
[----:B------:R-:W-:-:S03]  /*23eb0*/  ISETP.LT.OR P1, PT, R0, 0x4a, !P3 ;  /* 0x0000004a0000780c */ /* 0x000fc60005f21670 */
[----:B------:R-:W-:Y:S01]  /*23ec0*/  @!P5 STG.E.U8 desc[UR14][R26.64+0x40], R164 ;  /* 0x000040a41a00d986 */ /* 0x000fe2000c10110e */
[----:B------:R-:W-:-:S03]  /*23ed0*/  ISETP.LT.OR P5, PT, R0, 0x49, !P2 ;  /* 0x000000490000780c */ /* 0x000fc600057a1670 */
[----:B------:R-:W-:Y:S01]  /*23ee0*/  @!P6 STG.E.U8 desc[UR14][R26.64+0x41], R165 ;  /* 0x000041a51a00e986 */ /* 0x000fe2000c10110e */
[----:B------:R-:W-:-:S03]  /*23ef0*/  ISETP.LT.OR P6, PT, R0, 0x4a, !P2 ;  /* 0x0000004a0000780c */ /* 0x000fc600057c1670 */
[----:B------:R0:W-:Y:S01]  /*23f00*/  @!P0 STG.E.U8 desc[UR14][R24.64+0x48], R3 ;  /* 0x0000480318008986 */ /* 0x0001e2000c10110e */
[----:B------:R-:W-:Y:S01]  /*23f10*/  ISETP.LT.OR P0, PT, R0, 0x51, !P3 ;  /* 0x000000510000780c */ /* 0x000fe20005f01670 */
[----:B------:R-:W-:Y:S01]  /*23f20*/  FMUL R170, R170, UR20 ;  /* 0x00000014aaaa7c20 */ /* 0x000fe20008400000 */
[----:B------:R-:W-:Y:S01]  /*23f30*/  F2FP.SATFINITE.E5M2.F32.PACK_AB_MERGE_C R167, RZ, R167, RZ ;  /* 0x000000a7ffa7723e */ /* 0x000fe200048060ff */
[----:B------:R-:W-:Y:S01]  /*23f40*/  FMUL R171, R171, UR20 ;  /* 0x00000014abab7c20 */ /* 0x000fe20008400000 */
[----:B-1----:R-:W-:Y:S01]  /*23f50*/  F2FP.SATFINITE.E5M2.F32.PACK_AB_MERGE_C R5, RZ, R168, RZ ;  /* 0x000000a8ff05723e */ /* 0x002fe200048060ff */
[----:B------:R-:W-:Y:S01]  /*23f60*/  FMUL R172, R172, UR20 ;  /* 0x00000014acac7c20 */ /* 0x000fe20008400000 */
[----:B------:R-:W-:Y:S01]  /*23f70*/  F2FP.SATFINITE.E5M2.F32.PACK_AB_MERGE_C R169, RZ, R169, RZ ;  /* 0x000000a9ffa9723e */ /* 0x000fe200048060ff */
[----:B------:R-:W-:Y:S01]  /*23f80*/  @!P1 STG.E.U8 desc[UR14][R24.64+0x49], R167 ;  /* 0x000049a718009986 */ /* 0x000fe2000c10110e */
[----:B0-----:R-:W-:-:S03]  /*23f90*/  F2FP.SATFINITE.E5M2.F32.PACK_AB_MERGE_C R3, RZ, R170, RZ ;  /* 0x000000aaff03723e */ /* 0x001fc600048060ff */
[----:B------:R0:W-:Y:S01]  /*23fa0*/  @!P5 STG.E.U8 desc[UR14][R26.64+0x48], R5 ;  /* 0x000048051a00d986 */ /* 0x0001e2000c10110e */
[C---:B------:R-:W-:Y:S02]  /*23fb0*/  ISETP.LT.OR P1, PT, R0.reuse, 0x52, !P3 ;  /* 0x000000520000780c */ /* 0x040fe40005f21670 */
[C---:B------:R-:W-:Y:S01]  /*23fc0*/  ISETP.LT.OR P5, PT, R0.reuse, 0x51, !P2 ;  /* 0x000000510000780c */ /* 0x040fe200057a1670 */
[----:B------:R-:W-:Y:S01]  /*23fd0*/  @!P6 STG.E.U8 desc[UR14][R26.64+0x49], R169 ;  /* 0x000049a91a00e986 */ /* 0x000fe2000c10110e */
[----:B------:R-:W-:-:S03]  /*23fe0*/  ISETP.LT.OR P6, PT, R0, 0x52, !P2 ;  /* 0x000000520000780c */ /* 0x000fc600057c1670 */
[----:B------:R1:W-:Y:S01]  /*23ff0*/  @!P0 STG.E.U8 desc[UR14][R24.64+0x50], R3 ;  /* 0x0000500318008986 */ /* 0x0003e2000c10110e */
[----:B------:R-:W-:Y:S01]  /*24000*/  ISETP.LT.OR P0, PT, R0, 0x59, !P3 ;  /* 0x000000590000780c */ /* 0x000fe20005f01670 */
[----:B------:R-:W-:Y:S01]  /*24010*/  FMUL R173, R173, UR20 ;  /* 0x00000014adad7c20 */ /* 0x000fe20008400000 */
[----:B------:R-:W-:Y:S01]  /*24020*/  FMUL R174, R174, UR20 ;  /* 0x00000014aeae7c20 */ /* 0x000fe20008400000 */
[----:B------:R-:W-:Y:S01]  /*24030*/  F2FP.SATFINITE.E5M2.F32.PACK_AB_MERGE_C R171, RZ, R171, RZ ;  /* 0x000000abffab723e */ /* 0x000fe200048060ff */
[----:B------:R-:W-:Y:S01]  /*24040*/  FMUL R175, R175, UR20 ;  /* 0x00000014afaf7c20 */ /* 0x000fe20008400000 */
[----:B0-----:R-:W-:Y:S01]  /*24050*/  F2FP.SATFINITE.E5M2.F32.PACK_AB_MERGE_C R5, RZ, R172, RZ ;  /* 0x000000acff05723e */ /* 0x001fe200048060ff */
[----:B------:R-:W-:Y:S01]  /*24060*/  FMUL R176, R176, UR20 ;  /* 0x00000014b0b07c20 */ /* 0x000fe20008400000 */
[----:B------:R-:W-:Y:S01]  /*24070*/  F2FP.SATFINITE.E5M2.F32.PACK_AB_MERGE_C R173, RZ, R173, RZ ;  /* 0x000000adffad723e */ /* 0x000fe200048060ff */
[----:B------:R-:W-:Y:S01]  /*24080*/  @!P1 STG.E.U8 desc[UR14][R24.64+0x51], R171 ;  /* 0x000051ab18009986 */ /* 0x000fe2000c10110e */
[----:B-1----:R-:W-:-:S03]  /*24090*/  F2FP.SATFINITE.E5M2.F32.PACK_AB_MERGE_C R3, RZ, R174, RZ ;  /* 0x000000aeff03723e */ /* 0x002fc600048060ff */
        /* <DEDUP_REMOVED lines=220> */
[----:B------:R-:W3:Y:S01]  /*24e60*/  LDL.LU R38, [R1+0x214] ;  /* 0x0002140001267983 */ /* 0x000ee20000300800 */
[----:B------:R-:W-:Y:S02]  /*24e70*/  F2FP.SATFINITE.E5M2.F32.PACK_AB_MERGE_C R229, RZ, R229, RZ ;  /* 0x000000e5ffe5723e */ /* 0x000fe400048060ff */
[----:B-1----:R-:W-:Y:S01]  /*24e80*/  F2FP.SATFINITE.E5M2.F32.PACK_AB_MERGE_C R3, RZ, R230, RZ ;  /* 0x000000e6ff03723e */ /* 0x002fe200048060ff */
[----:B------:R-:W-:Y:S01]  /*24e90*/  @!P1 STG.E.U8 desc[UR14][R24.64+0xc1], R227 ;  /* 0x0000c1e318009986 */ /* 0x000fe2000c10110e */
[----:B------:R-:W-:-:S03]  /*24ea0*/  ISETP.LT.OR P1, PT, R0, 0xca, !P3 ;  /* 0x000000ca0000780c */ /* 0x000fc60005f21670 */
[----:B------:R0:W-:Y:S01]  /*24eb0*/  @!P5 STG.E.U8 desc[UR14][R26.64+0xc0], R5 ;  /* 0x0000c0051a00d986 */ /* 0x0001e2000c10110e */
[----:B------:R-:W-:-:S03]  /*24ec0*/  ISETP.LT.OR P5, PT, R0, 0xc9, !P2 ;  /* 0x000000c90000780c */ /* 0x000fc600057a1670 */
[----:B------:R-:W-:Y:S01]  /*24ed0*/  @!P6 STG.E.U8 desc[UR14][R26.64+0xc1], R229 ;  /* 0x0000c1e51a00e986 */ /* 0x000fe2000c10110e */
[----:B------:R-:W-:-:S03]  /*24ee0*/  ISETP.LT.OR P6, PT, R0, 0xca, !P2 ;  /* 0x000000ca0000780c */ /* 0x000fc600057c1670 */
[----:B------:R3:W-:Y:S01]  /*24ef0*/  @!P0 STG.E.U8 desc[UR14][R24.64+0xc8], R3 ;  /* 0x0000c80318008986 */ /* 0x0007e2000c10110e */
[----:B------:R-:W-:Y:S01]  /*24f00*/  ISETP.LT.OR P0, PT, R0, 0xd1, !P3 ;  /* 0x000000d10000780c */ /* 0x000fe20005f01670 */
[----:B------:R-:W-:Y:S01]  /*24f10*/  FMUL R232, R232, UR20 ;  /* 0x00000014e8e87c20 */ /* 0x000fe20008400000 */
[----:B------:R-:W-:Y:S01]  /*24f20*/  FMUL R233, R233, UR20 ;  /* 0x00000014e9e97c20 */ /* 0x000fe20008400000 */
[----:B------:R-:W3:Y:S01]  /*24f30*/  LDL.LU R37, [R1+0x218] ;  /* 0x0002180001257983 */ /* 0x000ee20000300800 */
[----:B------:R-:W-:Y:S01]  /*24f40*/  FMUL R234, R234, UR20 ;  /* 0x00000014eaea7c20 */ /* 0x000fe20008400000 */
[----:B------:R-:W-:Y:S02]  /*24f50*/  F2FP.SATFINITE.E5M2.F32.PACK_AB_MERGE_C R231, RZ, R231, RZ ;  /* 0x000000e7ffe7723e */ /* 0x000fe400048060ff */
[----:B------:R-:W3:Y:S01]  /*24f60*/  LDL.LU R36, [R1+0x21c] ;  /* 0x00021c0001247983 */ /* 0x000ee20000300800 */
[----:B0-----:R-:W-:Y:S01]  /*24f70*/  F2FP.SATFINITE.E5M2.F32.PACK_AB_MERGE_C R5, RZ, R232, RZ ;  /* 0x000000e8ff05723e */ /* 0x001fe200048060ff */
[----:B--2---:R-:W-:Y:S01]  /*24f80*/  FMUL R2, R40, UR20 ;  /* 0x0000001428027c20 */ /* 0x004fe20008400000 */
[----:B------:R-:W-:Y:S01]  /*24f90*/  F2FP.SATFINITE.E5M2.F32.PACK_AB_MERGE_C R233, RZ, R233, RZ ;  /* 0x000000e9ffe9723e */ /* 0x000fe200048060ff */
[----:B----4-:R-:W-:Y:S01]  /*24fa0*/  FMUL R4, R35, UR20 ;  /* 0x0000001423047c20 */ /* 0x010fe20008400000 */
[----:B------:R-:W-:Y:S01]  /*24fb0*/  F2FP.SATFINITE.E5M2.F32.PACK_AB_MERGE_C R7, RZ, R234, RZ ;  /* 0x000000eaff07723e */ /* 0x000fe200048060ff */
[----:B------:R-:W2:Y:S01]  /*24fc0*/  LDL.LU R35, [R1+0x220] ;  /* 0x0002200001237983 */ /* 0x000ea20000300800 */
[----:B------:R-:W-:Y:S01]  /*24fd0*/  FMUL R235, R235, UR20 ;  /* 0x00000014ebeb7c20 */ /* 0x000fe20008400000 */
[----:B------:R-:W-:Y:S01]  /*24fe0*/  FMUL R236, R236, UR20 ;  /* 0x00000014ecec7c20 */ /* 0x000fe20008400000 */
[----:B---3--:R-:W-:Y:S01]  /*24ff0*/  FMUL R3, R39, UR20 ;  /* 0x0000001427037c20 */ /* 0x008fe20008400000 */
[----:B------:R-:W-:Y:S01]  /*25000*/  @!P1 STG.E.U8 desc[UR14][R24.64+0xc9], R231 ;  /* 0x0000c9e718009986 */ /* 0x000fe2000c10110e */
[C---:B------:R-:W-:Y:S01]  /*25010*/  ISETP.LT.OR P1, PT, R0.reuse, 0xd2, !P3 ;  /* 0x000000d20000780c */ /* 0x040fe20005f21670 */
[----:B------:R-:W-:Y:S01]  /*25020*/  FMUL R237, R237, UR20 ;  /* 0x00000014eded7c20 */ /* 0x000fe20008400000 */
[----:B------:R-:W-:Y:S01]  /*25030*/  F2FP.SATFINITE.E5M2.F32.PACK_AB_MERGE_C R235, RZ, R235, RZ ;  /* 0x000000ebffeb723e */ /* 0x000fe200048060ff */
[----:B------:R0:W-:Y:S01]  /*25040*/  @!P5 STG.E.U8 desc[UR14][R26.64+0xc8], R5 ;  /* 0x0000c8051a00d986 */ /* 0x0001e2000c10110e */
[----:B------:R-:W-:-:S02]  /*25050*/  ISETP.LT.OR P5, PT, R0, 0xd1, !P2 ;  /* 0x000000d10000780c */ /* 0x000fc400057a1670 */
[----:B------:R-:W-:Y:S01]  /*25060*/  F2FP.SATFINITE.E5M2.F32.PACK_AB_MERGE_C R9, RZ, R236, RZ ;  /* 0x000000ecff09723e */ /* 0x000fe200048060ff */
[----:B------:R-:W-:Y:S01]  /*25070*/  @!P6 STG.E.U8 desc[UR14][R26.64+0xc9], R233 ;  /* 0x0000c9e91a00e986 */ /* 0x000fe2000c10110e */
[C---:B------:R-:W-:Y:S02]  /*25080*/  ISETP.LT.OR P6, PT, R0.reuse, 0xd2, !P2 ;  /* 0x000000d20000780c */ /* 0x040fe400057c1670 */
[----:B------:R-:W-:Y:S01]  /*25090*/  F2FP.SATFINITE.E5M2.F32.PACK_AB_MERGE_C R237, RZ, R237, RZ ;  /* 0x000000edffed723e */ /* 0x000fe200048060ff */
[----:B------:R1:W-:Y:S01]  /*250a0*/  @!P0 STG.E.U8 desc[UR14][R24.64+0xd0], R7 ;  /* 0x0000d00718008986 */ /* 0x0003e2000c10110e */
[C---:B------:R-:W-:Y:S01]  /*250b0*/  ISETP.LT.OR P0, PT, R0.reuse, 0xd9, !P3 ;  /* 0x000000d90000780c */ /* 0x040fe20005f01670 */
[----:B0-----:R-:W-:Y:S02]  /*250c0*/  FMUL R5, R33, UR20 ;  /* 0x0000001421057c20 */ /* 0x001fe40008400000 */
[----:B------:R-:W-:Y:S01]  /*250d0*/  @!P1 STG.E.U8 desc[UR14][R24.64+0xd1], R235 ;  /* 0x0000d1eb18009986 */ /* 0x000fe2000c10110e */
[----:B------:R-:W-:-:S03]  /*250e0*/  ISETP.LT.OR P1, PT, R0, 0xda, !P3 ;  /* 0x000000da0000780c */ /* 0x000fc60005f21670 */
[----:B------:R-:W3:Y:S01]  /*250f0*/  LDL.LU R33, [R1+0x224] ;  /* 0x0002240001217983 */ /* 0x000ee20000300800 */
[----:B-1----:R-:W-:Y:S01]  /*25100*/  F2FP.SATFINITE.E5M2.F32.PACK_AB_MERGE_C R7, RZ, R2, RZ ;  /* 0x00000002ff07723e */ /* 0x002fe200048060ff */
[----:B------:R-:W-:Y:S02]  /*25110*/  FMUL R2, R32, UR20 ;  /* 0x0000001420027c20 */ /* 0x000fe40008400000 */
[----:B------:R-:W4:Y:S04]  /*25120*/  LDL.LU R40, [R1+0x228] ;  /* 0x0002280001287983 */ /* 0x000f280000300800 */
[----:B------:R-:W4:Y:S04]  /*25130*/  LDL.LU R32, [R1+0x22c] ;  /* 0x00022c0001207983 */ /* 0x000f280000300800 */
[----:B------:R-:W4:Y:S01]  /*25140*/  LDL.LU R39, [R1+0x230] ;  /* 0x0002300001277983 */ /* 0x000f220000300800 */
[----:B------:R-:W-:-:S03]  /*25150*/  F2FP.SATFINITE.E5M2.F32.PACK_AB_MERGE_C R11, RZ, R4, RZ ;  /* 0x00000004ff0b723e */ /* 0x000fc600048060ff */
[----:B------:R0:W-:Y:S01]  /*25160*/  @!P5 STG.E.U8 desc[UR14][R26.64+0xd0], R9 ;  /* 0x0000d0091a00d986 */ /* 0x0001e2000c10110e */
[C---:B------:R-:W-:Y:S02]  /*25170*/  ISETP.LT.OR P5, PT, R0.reuse, 0xd9, !P2 ;  /* 0x000000d90000780c */ /* 0x040fe400057a1670 */
[----:B------:R-:W-:Y:S01]  /*25180*/  F2FP.SATFINITE.E5M2.F32.PACK_AB_MERGE_C R13, RZ, R5, RZ ;  /* 0x00000005ff0d723e */ /* 0x000fe200048060ff */
[----:B------:R-:W-:Y:S01]  /*25190*/  @!P6 STG.E.U8 desc[UR14][R26.64+0xd1], R237 ;  /* 0x0000d1ed1a00e986 */ /* 0x000fe2000c10110e */
[----:B------:R-:W-:Y:S02]  /*251a0*/  ISETP.LT.OR P6, PT, R0, 0xda, !P2 ;  /* 0x000000da0000780c */ /* 0x000fe400057c1670 */
[----:B0-----:R-:W-:Y:S01]  /*251b0*/  F2FP.SATFINITE.E5M2.F32.PACK_AB_MERGE_C R9, RZ, R3, RZ ;  /* 0x00000003ff09723e */ /* 0x001fe200048060ff */
[----:B------:R0:W-:Y:S04]  /*251c0*/  @!P0 STG.E.U8 desc[UR14][R24.64+0xd8], R7 ;  /* 0x0000d80718008986 */ /* 0x0001e8000c10110e */
[----:B------:R1:W-:Y:S01]  /*251d0*/  @!P1 STG.E.U8 desc[UR14][R24.64+0xd9], R9 ;  /* 0x0000d90918009986 */ /* 0x0003e2000c10110e */
[----:B0-----:R-:W-:-:S03]  /*251e0*/  F2FP.SATFINITE.E5M2.F32.PACK_AB_MERGE_C R7, RZ, R2, RZ ;  /* 0x00000002ff07723e */ /* 0x001fc600048060ff */
[----:B------:R0:W-:Y:S01]  /*251f0*/  @!P5 STG.E.U8 desc[UR14][R26.64+0xd8], R11 ;  /* 0x0000d80b1a00d986 */ /* 0x0001e2000c10110e */
[----:B------:R-:W-:-:S03]  /*25200*/  FMUL R3, R38, UR20 ;  /* 0x0000001426037c20 */ /* 0x000fc60008400000 */
[----:B------:R-:W4:Y:S02]  /*25210*/  LDL.LU R38, [R1+0x234] ;  /* 0x0002340001267983 */ /* 0x000f240000300800 */
[----:B-1----:R-:W-:Y:S01]  /*25220*/  F2FP.SATFINITE.E5M2.F32.PACK_AB_MERGE_C R9, RZ, R3, RZ ;  /* 0x00000003ff09723e */ /* 0x002fe200048060ff */
[----:B------:R-:W-:Y:S02]  /*25230*/  FMUL R4, R37, UR20 ;  /* 0x0000001425047c20 */ /* 0x000fe40008400000 */
[----:B------:R-:W4:Y:S01]  /*25240*/  LDL.LU R37, [R1+0x238] ;  /* 0x0002380001257983 */ /* 0x000f220000300800 */
[----:B------:R-:W-:-:S03]  /*25250*/  FMUL R5, R36, UR20 ;  /* 0x0000001424057c20 */ /* 0x000fc60008400000 */
[----:B------:R-:W4:Y:S01]  /*25260*/  LDL.LU R36, [R1+0x23c] ;  /* 0x00023c0001247983 */ /* 0x000f220000300800 */
[----:B--2---:R-:W-:-:S03]  /*25270*/  FMUL R2, R35, UR20 ;  /* 0x0000001423027c20 */ /* 0x004fc60008400000 */
[----:B------:R-:W2:Y:S01]  /*25280*/  LDL.LU R35, [R1+0x240] ;  /* 0x0002400001237983 */ /* 0x000ea20000300800 */
[----:B0-----:R-:W-:Y:S01]  /*25290*/  F2FP.SATFINITE.E5M2.F32.PACK_AB_MERGE_C R11, RZ, R4, RZ ;  /* 0x00000004ff0b723e */ /* 0x001fe200048060ff */
[----:B---3--:R-:W-:Y:S02]  /*252a0*/  FMUL R3, R33, UR20 ;  /* 0x0000001421037c20 */ /* 0x008fe40008400000 */
[----:B------:R-:W3:Y:S01]  /*252b0*/  LDL.LU R33, [R1+0x244] ;  /* 0x0002440001217983 */ /* 0x000ee20000300800 */
[----:B----4-:R-:W-:-:S03]  /*252c0*/  FMUL R4, R32, UR20 ;  /* 0x0000001420047c20 */ /* 0x010fc60008400000 */
[----:B------:R-:W4:Y:S04]  /*252d0*/  LDL.LU R32, [R1+0x248] ;  /* 0x0002480001207983 */ /* 0x000f280000300800 */
[----:B------:R0:W-:Y:S01]  /*252e0*/  @!P6 STG.E.U8 desc[UR14][R26.64+0xd9], R13 ;  /* 0x0000d90d1a00e986 */ /* 0x0001e2000c10110e */
[C---:B------:R-:W-:Y:S02]  /*252f0*/  ISETP.LT.OR P6, PT, R0.reuse, 0xe2, !P3 ;  /* 0x000000e20000780c */ /* 0x040fe40005fc1670 */
[C---:B------:R-:W-:Y:S02]  /*25300*/  ISETP.LT.OR P5, PT, R0.reuse, 0xe1, !P3 ;  /* 0x000000e10000780c */ /* 0x040fe40005fa1670 */
[C---:B------:R-:W-:Y:S02]  /*25310*/  ISETP.LT.OR P0, PT, R0.reuse, 0xe1, !P2 ;  /* 0x000000e10000780c */ /* 0x040fe40005701670 */
[----:B------:R-:W-:-:S02]  /*25320*/  ISETP.LT.OR P1, PT, R0, 0xe2, !P2 ;  /* 0x000000e20000780c */ /* 0x000fc40005721670 */
[----:B------:R-:W-:-:S05]  /*25330*/  F2FP.SATFINITE.E5M2.F32.PACK_AB_MERGE_C R5, RZ, R5, RZ ;  /* 0x00000005ff05723e */ /* 0x000fca00048060ff */
[----:B------:R-:W-:Y:S01]  /*25340*/  @!P6 STG.E.U8 desc[UR14][R24.64+0xe1], R9 ;  /* 0x0000e1091800e986 */ /* 0x000fe2000c10110e */
[----:B------:R-:W-:Y:S02]  /*25350*/  ISETP.LT.OR P6, PT, R0, 0xe9, !P3 ;  /* 0x000000e90000780c */ /* 0x000fe40005fc1670 */
[----:B0-----:R-:W-:Y:S01]  /*25360*/  F2FP.SATFINITE.E5M2.F32.PACK_AB_MERGE_C R13, RZ, R2, RZ ;  /* 0x00000002ff0d723e */ /* 0x001fe200048060ff */
[----:B------:R-:W-:Y:S01]  /*25370*/  FMUL R2, R40, UR20 ;  /* 0x0000001428027c20 */ /* 0x000fe20008400000 */
[----:B------:R0:W-:Y:S01]  /*25380*/  @!P5 STG.E.U8 desc[UR14][R24.64+0xe0], R7 ;  /* 0x0000e0071800d986 */ /* 0x0001e2000c10110e */
[----:B------:R-:W-:-:S03]  /*25390*/  ISETP.LT.OR P5, PT, R0, 0xea, !P2 ;  /* 0x000000ea0000780c */ /* 0x000fc600057a1670 */
[----:B------:R-:W-:Y:S01]  /*253a0*/  @!P0 STG.E.U8 desc[UR14][R26.64+0xe0], R11 ;  /* 0x0000e00b1a008986 */ /* 0x000fe2000c10110e */
[----:B------:R-:W-:-:S03]  /*253b0*/  ISETP.LT.OR P0, PT, R0, 0xea, !P3 ;  /* 0x000000ea0000780c */ /* 0x000fc60005f01670 */
[----:B------:R1:W-:Y:S01]  /*253c0*/  @!P1 STG.E.U8 desc[UR14][R26.64+0xe1], R5 ;  /* 0x0000e1051a009986 */ /* 0x0003e2000c10110e */
[----:B------:R-:W-:-:S03]  /*253d0*/  ISETP.LT.OR P1, PT, R0, 0xe9, !P2 ;  /* 0x000000e90000780c */ /* 0x000fc60005721670 */
[----:B------:R-:W4:Y:S01]  /*253e0*/  LDL.LU R40, [R1+0x24c] ;  /* 0x00024c0001287983 */ /* 0x000f220000300800 */
[----:B0-----:R-:W-:-:S03]  /*253f0*/  F2FP.SATFINITE.E5M2.F32.PACK_AB_MERGE_C R7, RZ, R3, RZ ;  /* 0x00000003ff07723e */ /* 0x001fc600048060ff */
[----:B------:R-:W-:Y:S01]  /*25400*/  @!P6 STG.E.U8 desc[UR14][R24.64+0xe8], R13 ;  /* 0x0000e80d1800e986 */ /* 0x000fe2000c10110e */
[----:B-1----:R-:W-:Y:S01]  /*25410*/  F2FP.SATFINITE.E5M2.F32.PACK_AB_MERGE_C R5, RZ, R2, RZ ;  /* 0x00000002ff05723e */ /* 0x002fe200048060ff */
[----:B------:R-:W-:Y:S02]  /*25420*/  FMUL R2, R39, UR20 ;  /* 0x0000001427027c20 */ /* 0x000fe40008400000 */
[----:B------:R-:W4:Y:S01]  /*25430*/  LDL.LU R39, [R1+0x250] ;  /* 0x0002500001277983 */ /* 0x000f220000300800 */
[----:B------:R-:W-:Y:S02]  /*25440*/  ISETP.LT.OR P6, PT, R0, 0xf1, !P3 ;  /* 0x000000f10000780c */ /* 0x000fe40005fc1670 */
[----:B------:R-:W-:Y:S02]  /*25450*/  F2FP.SATFINITE.E5M2.F32.PACK_AB_MERGE_C R9, RZ, R4, RZ ;  /* 0x00000004ff09723e */ /* 0x000fe400048060ff */
[----:B------:R-:W-:Y:S01]  /*25460*/  F2FP.SATFINITE.E5M2.F32.PACK_AB_MERGE_C R11, RZ, R2, RZ ;  /* 0x00000002ff0b723e */ /* 0x000fe200048060ff */
[----:B------:R0:W-:Y:S04]  /*25470*/  @!P0 STG.E.U8 desc[UR14][R24.64+0xe9], R7 ;  /* 0x0000e90718008986 */ /* 0x0001e8000c10110e */
[----:B------:R1:W-:Y:S04]  /*25480*/  @!P5 STG.E.U8 desc[UR14][R26.64+0xe9], R9 ;  /* 0x0000e9091a00d986 */ /* 0x0003e8000c10110e */
[----:B------:R-:W-:Y:S04]  /*25490*/  @!P1 STG.E.U8 desc[UR14][R26.64+0xe8], R5 ;  /* 0x0000e8051a009986 */ /* 0x000fe8000c10110e */
[----:B------:R2:W-:Y:S01]  /*254a0*/  @!P6 STG.E.U8 desc[UR14][R24.64+0xf0], R11 ;  /* 0x0000f00b1800e986 */ /* 0x0005e2000c10110e */
[----:B------:R-:W-:-:S03]  /*254b0*/  FMUL R3, R38, UR20 ;  /* 0x0000001426037c20 */ /* 0x000fc60008400000 */
[----:B------:R-:W4:Y:S02]  /*254c0*/  LDL.LU R38, [R1+0x254] ;  /* 0x0002540001267983 */ /* 0x000f240000300800 */
[----:B0-----:R-:W-:Y:S01]  /*254d0*/  F2FP.SATFINITE.E5M2.F32.PACK_AB_MERGE_C R7, RZ, R3, RZ ;  /* 0x00000003ff07723e */ /* 0x001fe200048060ff */
[----:B------:R-:W-:Y:S02]  /*254e0*/  FMUL R4, R37, UR20 ;  /* 0x0000001425047c20 */ /* 0x000fe40008400000 */
[----:B------:R-:W4:Y:S01]  /*254f0*/  LDL.LU R37, [R1+0x258] ;  /* 0x0002580001257983 */ /* 0x000f220000300800 */
[----:B------:R-:W-:-:S03]  /*25500*/  FMUL R2, R36, UR20 ;  /* 0x0000001424027c20 */ /* 0x000fc60008400000 */
[----:B------:R-:W4:Y:S02]  /*25510*/  LDL.LU R36, [R1+0x25c] ;  /* 0x00025c0001247983 */ /* 0x000f240000300800 */
[----:B-1----:R-:W-:Y:S01]  /*25520*/  F2FP.SATFINITE.E5M2.F32.PACK_AB_MERGE_C R9, RZ, R2, RZ ;  /* 0x00000002ff09723e */ /* 0x002fe200048060ff */
[----:B--2---:R-:W-:Y:S02]  /*25530*/  FMUL R2, R35, UR20 ;  /* 0x0000001423027c20 */ /* 0x004fe40008400000 */
[----:B------:R-:W2:Y:S03]  /*25540*/  LDL.LU R35, [R1+0x260] ;  /* 0x0002600001237983 */ /* 0x000ea60000300800 */
[----:B------:R-:W-:Y:S01]  /*25550*/  F2FP.SATFINITE.E5M2.F32.PACK_AB_MERGE_C R11, RZ, R2, RZ ;  /* 0x00000002ff0b723e */ /* 0x000fe200048060ff */
[----:B---3--:R-:W-:Y:S02]  /*25560*/  FMUL R3, R33, UR20 ;  /* 0x0000001421037c20 */ /* 0x008fe40008400000 */
[----:B------:R-:W3:Y:S01]  /*25570*/  LDL.LU R33, [R1+0x264] ;  /* 0x0002640001217983 */ /* 0x000ee20000300800 */
[----:B----4-:R-:W-:-:S03]  /*25580*/  FMUL R2, R32, UR20 ;  /* 0x0000001420027c20 */ /* 0x010fc60008400000 */
[----:B------:R-:W4:Y:S01]  /*25590*/  LDL.LU R32, [R1+0x268] ;  /* 0x0002680001207983 */ /* 0x000f220000300800 */
[C---:B------:R-:W-:Y:S02]  /*255a0*/  ISETP.LT.OR P0, PT, R0.reuse, 0xf2, !P3 ;  /* 0x000000f20000780c */ /* 0x040fe40005f01670 */
[C---:B------:R-:W-:Y:S02]  /*255b0*/  ISETP.LT.OR P5, PT, R0.reuse, 0xf2, !P2 ;  /* 0x000000f20000780c */ /* 0x040fe400057a1670 */
[C---:B------:R-:W-:Y:S02]  /*255c0*/  ISETP.LT.OR P1, PT, R0.reuse, 0xf1, !P2 ;  /* 0x000000f10000780c */ /* 0x040fe40005721670 */
[----:B------:R-:W-:Y:S02]  /*255d0*/  ISETP.LT.OR P6, PT, R0, 0xf9, !P3 ;  /* 0x000000f90000780c */ /* 0x000fe40005fc1670 */
[----:B------:R-:W-:Y:S02]  /*255e0*/  F2FP.SATFINITE.E5M2.F32.PACK_AB_MERGE_C R13, RZ, R3, RZ ;  /* 0x00000003ff0d723e */ /* 0x000fe400048060ff */
[----:B------:R-:W-:-:S03]  /*255f0*/  F2FP.SATFINITE.E5M2.F32.PACK_AB_MERGE_C R5, RZ, R4, RZ ;  /* 0x00000004ff05723e */ /* 0x000fc600048060ff */
[----:B------:R0:W-:Y:S01]  /*25600*/  @!P0 STG.E.U8 desc[UR14][R24.64+0xf1], R7 ;  /* 0x0000f10718008986 */ /* 0x0001e2000c10110e */
[----:B------:R-:W-:-:S03]  /*25610*/  ISETP.LT.OR P3, PT, R0, 0xfa, !P3 ;  /* 0x000000fa0000780c */ /* 0x000fc60005f61670 */
[----:B------:R1:W-:Y:S01]  /*25620*/  @!P5 STG.E.U8 desc[UR14][R26.64+0xf1], R9 ;  /* 0x0000f1091a00d986 */ /* 0x0003e2000c10110e */
[----:B------:R-:W-:Y:S02]  /*25630*/  ISETP.LT.OR P5, PT, R0, 0xf9, !P2 ;  /* 0x000000f90000780c */ /* 0x000fe400057a1670 */
[----:B0-----:R-:W-:Y:S01]  /*25640*/  F2FP.SATFINITE.E5M2.F32.PACK_AB_MERGE_C R7, RZ, R2, RZ ;  /* 0x00000002ff07723e */ /* 0x001fe200048060ff */
[----:B------:R-:W-:Y:S01]  /*25650*/  @!P1 STG.E.U8 desc[UR14][R26.64+0xf0], R5 ;  /* 0x0000f0051a009986 */ /* 0x000fe2000c10110e */
[----:B------:R-:W-:-:S03]  /*25660*/  FMUL R2, R40, UR20 ;  /* 0x0000001428027c20 */ /* 0x000fc60008400000 */
[----:B------:R-:W4:Y:S01]  /*25670*/  LDL.LU R40, [R1+0x26c] ;  /* 0x00026c0001287983 */ /* 0x000f220000300800 */
[----:B------:R-:W-:-:S03]  /*25680*/  FMUL R3, R39, UR20 ;  /* 0x0000001427037c20 */ /* 0x000fc60008400000 */
[----:B------:R-:W4:Y:S01]  /*25690*/  LDL.LU R39, [R1+0x270] ;  /* 0x0002700001277983 */ /* 0x000f220000300800 */
[----:B-1----:R-:W-:-:S03]  /*256a0*/  F2FP.SATFINITE.E5M2.F32.PACK_AB_MERGE_C R9, RZ, R2, RZ ;  /* 0x00000002ff09723e */ /* 0x002fc600048060ff */
        /* <DEDUP_REMOVED lines=17> */
[----:B------:R-:W4:Y:S01]  /*257c0*/  LDL.LU R32, [R1+0x288] ;  /* 0x0002880001207983 */ /* 0x000f220000300800 */
[----:B------:R-:W-:Y:S02]  /*257d0*/  ISETP.GE.AND P1, PT, R34, 0x81, PT ;  /* 0x000000812200780c */ /* 0x000fe40003f26270 */
[C---:B------:R-:W-:Y:S02]  /*257e0*/  ISETP.LT.OR P2, PT, R0.reuse, 0xfa, !P2 ;  /* 0x000000fa0000780c */ /* 0x040fe40005741670 */
[C---:B------:R-:W-:Y:S02]  /*257f0*/  ISETP.LT.OR P6, PT, R0.reuse, 0x1, !P1 ;  /* 0x000000010000780c */ /* 0x040fe40004fc1670 */
[----:B------:R-:W-:Y:S02]  /*25800*/  ISETP.LT.OR P3, PT, R0, 0x2, !P1 ;  /* 0x000000020000780c */ /* 0x000fe40004f61670 */
[----:B------:R-:W-:-:S07]  /*25810*/  ISETP.GE.AND P0, PT, R34, 0x89, PT ;  /* 0x000000892200780c */ /* 0x000fce0003f06270 */
[----:B------:R0:W-:Y:S04]  /*25820*/  @!P2 STG.E.U8 desc[UR14][R26.64+0xf9], R9 ;  /* 0x0000f9091a00a986 */ /* 0x0001e8000c10110e */
[----:B------:R-:W-:Y:S01]  /*25830*/  @!P6 STG.E.U8 desc[UR14][R30.64], R11 ;  /* 0x0000000b1e00e986 */ /* 0x000fe2000c10110e */
[C---:B------:R-:W-:Y:S02]  /*25840*/  ISETP.LT.OR P6, PT, R0.reuse, 0x2, !P0 ;  /* 0x000000020000780c */ /* 0x040fe400047c1670 */
[C---:B------:R-:W-:Y:S01]  /*25850*/  ISETP.LT.OR P5, PT, R0.reuse, 0x1, !P0 ;  /* 0x000000010000780c */ /* 0x040fe200047a1670 */
[----:B------:R1:W-:Y:S01]  /*25860*/  @!P3 STG.E.U8 desc[UR14][R30.64+0x1], R13 ;  /* 0x0000010d1e00b986 */ /* 0x0003e2000c10110e */
[----:B------:R-:W-:Y:S02]  /*25870*/  ISETP.LT.OR P2, PT, R0, 0xa, !P1 ;  /* 0x0000000a0000780c */ /* 0x000fe40004f41670 */
[----:B0-----:R-:W-:Y:S01]  /*25880*/  F2FP.SATFINITE.E5M2.F32.PACK_AB_MERGE_C R9, RZ, R3, RZ ;  /* 0x00000003ff09723e */ /* 0x001fe200048060ff */
[----:B------:R-:W-:-:S02]  /*25890*/  FMUL R3, R40, UR20 ;  /* 0x0000001428037c20 */ /* 0x000fc40008400000 */
[----:B------:R-:W4:Y:S01]  /*258a0*/  LDL.LU R40, [R1+0x28c] ;  /* 0x00028c0001287983 */ /* 0x000f220000300800 */
[----:B-1----:R-:W-:Y:S02]  /*258b0*/  F2FP.SATFINITE.E5M2.F32.PACK_AB_MERGE_C R13, RZ, R2, RZ ;  /* 0x00000002ff0d723e */ /* 0x002fe400048060ff */
[C---:B------:R-:W-:Y:S01]  /*258c0*/  ISETP.LT.OR P3, PT, R0.reuse, 0x9, !P1 ;  /* 0x000000090000780c */ /* 0x040fe20004f61670 */
[----:B------:R0:W-:Y:S01]  /*258d0*/  @!P6 STG.E.U8 desc[UR14][R28.64+0x1], R7 ;  /* 0x000001071c00e986 */ /* 0x0001e2000c10110e */
[----:B------:R-:W-:Y:S01]  /*258e0*/  F2FP.SATFINITE.E5M2.F32.PACK_AB_MERGE_C R5, RZ, R5, RZ ;  /* 0x00000005ff05723e */ /* 0x000fe200048060ff */
[----:B------:R-:W-:Y:S02]  /*258f0*/  FMUL R2, R39, UR20 ;  /* 0x0000001427027c20 */ /* 0x000fe40008400000 */
[----:B------:R-:W4:Y:S01]  /*25900*/  LDL.LU R39, [R1+0x290] ;  /* 0x0002900001277983 */ /* 0x000f220000300800 */
[----:B------:R-:W-:Y:S02]  /*25910*/  F2FP.SATFINITE.E5M2.F32.PACK_AB_MERGE_C R11, RZ, R4, RZ ;  /* 0x00000004ff0b723e */ /* 0x000fe400048060ff */
[----:B------:R-:W-:-:S02]  /*25920*/  ISETP.LT.OR P6, PT, R0, 0xa, !P0 ;  /* 0x0000000a0000780c */ /* 0x000fc400047c1670 */
[----:B0-----:R-:W-:Y:S01]  /*25930*/  F2FP.SATFINITE.E5M2.F32.PACK_AB_MERGE_C R7, RZ, R2, RZ ;  /* 0x00000002ff07723e */ /* 0x001fe200048060ff */
[----:B------:R0:W-:Y:S04]  /*25940*/  @!P5 STG.E.U8 desc[UR14][R28.64], R5 ;  /* 0x000000051c00d986 */ /* 0x0001e8000c10110e */
[----:B------:R-:W-:Y:S04]  /*25950*/  @!P2 STG.E.U8 desc[UR14][R30.64+0x9], R11 ;  /* 0x0000090b1e00a986 */ /* 0x000fe8000c10110e */
[----:B------:R1:W-:Y:S01]  /*25960*/  @!P3 STG.E.U8 desc[UR14][R30.64+0x8], R9 ;  /* 0x000008091e00b986 */ /* 0x0003e2000c10110e */
[----:B0-----:R-:W-:-:S05]  /*25970*/  F2FP.SATFINITE.E5M2.F32.PACK_AB_MERGE_C R5, RZ, R3, RZ ;  /* 0x00000003ff05723e */ /* 0x001fca00048060ff */
[----:B------:R4:W-:Y:S01]  /*25980*/  @!P6 STG.E.U8 desc[UR14][R28.64+0x9], R5 ;  /* 0x000009051c00e986 */ /* 0x0009e2000c10110e */
[----:B------:R-:W-:-:S03]  /*25990*/  FMUL R4, R38, UR20 ;  /* 0x0000001426047c20 */ /* 0x000fc60008400000 */
[----:B------:R-:W4:Y:S02]  /*259a0*/  LDL.LU R38, [R1+0x294] ;  /* 0x0002940001267983 */ /* 0x000f240000300800 */
[----:B-1----:R-:W-:Y:S01]  /*259b0*/  F2FP.SATFINITE.E5M2.F32.PACK_AB_MERGE_C R9, RZ, R4, RZ ;  /* 0x00000004ff09723e */ /* 0x002fe200048060ff */
[----:B------:R-:W-:Y:S02]  /*259c0*/  FMUL R2, R37, UR20 ;  /* 0x0000001425027c20 */ /* 0x000fe40008400000 */
[----:B------:R-:W4:Y:S03]  /*259d0*/  LDL.LU R37, [R1+0x298] ;  /* 0x0002980001257983 */ /* 0x000f260000300800 */
[----:B------:R-:W-:Y:S01]  /*259e0*/  F2FP.SATFINITE.E5M2.F32.PACK_AB_MERGE_C R11, RZ, R2, RZ ;  /* 0x00000002ff0b723e */ /* 0x000fe200048060ff */
[----:B------:R-:W-:Y:S02]  /*259f0*/  FMUL R2, R36, UR20 ;  /* 0x0000001424027c20 */ /* 0x000fe40008400000 */
[----:B------:R-:W4:Y:S01]  /*25a00*/  LDL.LU R36, [R1+0x29c] ;  /* 0x00029c0001247983 */ /* 0x000f220000300800 */
[----:B--2---:R-:W-:-:S03]  /*25a10*/  FMUL R3, R35, UR20 ;  /* 0x0000001423037c20 */ /* 0x004fc60008400000 */
[----:B------:R-:W2:Y:S01]  /*25a20*/  LDL.LU R35, [R1+0x2a0] ;  /* 0x0002a00001237983 */ /* 0x000ea20000300800 */
[----:B---3--:R-:W-:-:S03]  /*25a30*/  FMUL R4, R33, UR20 ;  /* 0x0000001421047c20 */ /* 0x008fc60008400000 */
[----:B------:R-:W3:Y:S01]  /*25a40*/  LDL.LU R33, [R1+0x2a4] ;  /* 0x0002a40001217983 */ /* 0x000ee20000300800 */
[----:B----4-:R-:W-:-:S03]  /*25a50*/  FMUL R5, R32, UR20 ;  /* 0x0000001420057c20 */ /* 0x010fc60008400000 */
[----:B------:R-:W4:Y:S01]  /*25a60*/  LDL.LU R32, [R1+0x2a8] ;  /* 0x0002a80001207983 */ /* 0x000f220000300800 */
[C---:B------:R-:W-:Y:S02]  /*25a70*/  ISETP.LT.OR P5, PT, R0.reuse, 0x9, !P0 ;  /* 0x000000090000780c */ /* 0x040fe400047a1670 */
[C---:B------:R-:W-:Y:S02]  /*25a80*/  ISETP.LT.OR P3, PT, R0.reuse, 0x11, !P1 ;  /* 0x000000110000780c */ /* 0x040fe40004f61670 */
[C---:B------:R-:W-:Y:S02]  /*25a90*/  ISETP.LT.OR P2, PT, R0.reuse, 0x12, !P1 ;  /* 0x000000120000780c */ /* 0x040fe40004f41670 */
[----:B------:R-:W-:-:S07]  /*25aa0*/  ISETP.LT.OR P6, PT, R0, 0x12, !P0 ;  /* 0x000000120000780c */ /* 0x000fce00047c1670 */
[----:B------:R-:W-:Y:S01]  /*25ab0*/  @!P5 STG.E.U8 desc[UR14][R28.64+0x8], R13 ;  /* 0x0000080d1c00d986 */ /* 0x000fe2000c10110e */
[----:B------:R-:W-:-:S03]  /*25ac0*/  ISETP.LT.OR P5, PT, R0, 0x11, !P0 ;  /* 0x000000110000780c */ /* 0x000fc600047a1670 */
[----:B------:R0:W-:Y:S01]  /*25ad0*/  @!P3 STG.E.U8 desc[UR14][R30.64+0x10], R7 ;  /* 0x000010071e00b986 */ /* 0x0001e2000c10110e */
[----:B------:R-:W-:-:S03]  /*25ae0*/  ISETP.LT.OR P3, PT, R0, 0x19, !P1 ;  /* 0x000000190000780c */ /* 0x000fc60004f61670 */
[----:B------:R1:W-:Y:S01]  /*25af0*/  @!P2 STG.E.U8 desc[UR14][R30.64+0x11], R9 ;  /* 0x000011091e00a986 */ /* 0x0003e2000c10110e */
[----:B------:R-:W-:Y:S02]  /*25b00*/  ISETP.LT.OR P2, PT, R0, 0x1a, !P1 ;  /* 0x0000001a0000780c */ /* 0x000fe40004f41670 */
[----:B0-----:R-:W-:Y:S01]  /*25b10*/  F2FP.SATFINITE.E5M2.F32.PACK_AB_MERGE_C R7, RZ, R2, RZ ;  /* 0x00000002ff07723e */ /* 0x001fe200048060ff */
[----:B------:R-:W-:Y:S01]  /*25b20*/  FMUL R2, R40, UR20 ;  /* 0x0000001428027c20 */ /* 0x000fe20008400000 */
[----:B-1----:R-:W-:Y:S01]  /*25b30*/  F2FP.SATFINITE.E5M2.F32.PACK_AB_MERGE_C R9, RZ, R3, RZ ;  /* 0x00000003ff09723e */ /* 0x002fe200048060ff */
[----:B------:R-:W4:Y:S01]  /*25b40*/  LDL.LU R40, [R1+0x2ac] ;  /* 0x0002ac0001287983 */ /* 0x000f220000300800 */
[----:B------:R-:W-:-:S03]  /*25b50*/  F2FP.SATFINITE.E5M2.F32.PACK_AB_MERGE_C R13, RZ, R4, RZ ;  /* 0x00000004ff0d723e */ /* 0x000fc600048060ff */
[----:B------:R0:W-:Y:S01]  /*25b60*/  @!P6 STG.E.U8 desc[UR14][R28.64+0x11], R7 ;  /* 0x000011071c00e986 */ /* 0x0001e2000c10110e */
[----:B------:R-:W-:Y:S01]  /*25b70*/  ISETP.LT.OR P6, PT, R0, 0x1a, !P0 ;  /* 0x0000001a0000780c */ /* 0x000fe200047c1670 */
[----:B------:R-:W-:Y:S02]  /*25b80*/  FMUL R3, R39, UR20 ;  /* 0x0000001427037c20 */ /* 0x000fe40008400000 */
[----:B------:R-:W4:Y:S01]  /*25b90*/  LDL.LU R39, [R1+0x2b0] ;  /* 0x0002b00001277983 */ /* 0x000f220000300800 */
[----:B0-----:R-:W-:-:S03]  /*25ba0*/  F2FP.SATFINITE.E5M2.F32.PACK_AB_MERGE_C R7, RZ, R2, RZ ;  /* 0x00000002ff07723e */ /* 0x001fc600048060ff */
[----:B------:R-:W-:Y:S04]  /*25bb0*/  @!P5 STG.E.U8 desc[UR14][R28.64+0x10], R11 ;  /* 0x0000100b1c00d986 */ /* 0x000fe8000c10110e */
[----:B------:R0:W-:Y:S04]  /*25bc0*/  @!P3 STG.E.U8 desc[UR14][R30.64+0x18], R9 ;  /* 0x000018091e00b986 */ /* 0x0001e8000c10110e */
[----:B------:R1:W-:Y:S01]  /*25bd0*/  @!P2 STG.E.U8 desc[UR14][R30.64+0x19], R13 ;  /* 0x0000190d1e00a986 */ /* 0x0003e2000c10110e */
[----:B0-----:R-:W-:-:S03]  /*25be0*/  F2FP.SATFINITE.E5M2.F32.PACK_AB_MERGE_C R9, RZ, R3, RZ ;  /* 0x00000003ff09723e */ /* 0x001fc600048060ff */
[----:B------:R0:W-:Y:S01]  /*25bf0*/  @!P6 STG.E.U8 desc[UR14][R28.64+0x19], R7 ;  /* 0x000019071c00e986 */ /* 0x0001e2000c10110e */
[----:B------:R-:W-:-:S03]  /*25c00*/  FMUL R4, R38, UR20 ;  /* 0x0000001426047c20 */ /* 0x000fc60008400000 */
[----:B------:R-:W4:Y:S02]  /*25c10*/  LDL.LU R38, [R1+0x2b4] ;  /* 0x0002b40001267983 */ /* 0x000f240000300800 */
[----:B------:R-:W-:Y:S01]  /*25c20*/  F2FP.SATFINITE.E5M2.F32.PACK_AB_MERGE_C R11, RZ, R4, RZ ;  /* 0x00000004ff0b723e */ /* 0x000fe200048060ff */
[----:B------:R-:W-:Y:S02]  /*25c30*/  FMUL R2, R37, UR20 ;  /* 0x0000001425027c20 */ /* 0x000fe40008400000 */
[----:B------:R-:W4:Y:S03]  /*25c40*/  LDL.LU R37, [R1+0x2b8] ;  /* 0x0002b80001257983 */ /* 0x000f260000300800 */
[----:B-1----:R-:W-:Y:S01]  /*25c50*/  F2FP.SATFINITE.E5M2.F32.PACK_AB_MERGE_C R13, RZ, R2, RZ ;  /* 0x00000002ff0d723e */ /* 0x002fe200048060ff */
[----:B------:R-:W-:Y:S02]  /*25c60*/  FMUL R3, R36, UR20 ;  /* 0x0000001424037c20 */ /* 0x000fe40008400000 */
[----:B------:R-:W4:Y:S01]  /*25c70*/  LDL.LU R36, [R1+0x2bc] ;  /* 0x0002bc0001247983 */ /* 0x000f220000300800 */
[----:B--2---:R-:W-:-:S03]  /*25c80*/  FMUL R2, R35, UR20 ;  /* 0x0000001423027c20 */ /* 0x004fc60008400000 */
[----:B------:R-:W2:Y:S02]  /*25c90*/  LDL.LU R35, [R1+0x2c0] ;  /* 0x0002c00001237983 */ /* 0x000ea40000300800 */
[----:B0-----:R-:W-:Y:S01]  /*25ca0*/  F2FP.SATFINITE.E5M2.F32.PACK_AB_MERGE_C R7, RZ, R2, RZ ;  /* 0x00000002ff07723e */ /* 0x001fe200048060ff */
[----:B---3--:R-:W-:Y:S02]  /*25cb0*/  FMUL R4, R33, UR20 ;  /* 0x0000001421047c20 */ /* 0x008fe40008400000 */
[----:B------:R-:W3:Y:S01]  /*25cc0*/  LDL.LU R33, [R1+0x2c4] ;  /* 0x0002c40001217983 */ /* 0x000ee20000300800 */
[----:B----4-:R-:W-:-:S03]  /*25cd0*/  FMUL R2, R32, UR20 ;  /* 0x0000001420027c20 */ /* 0x010fc60008400000 */
[----:B------:R-:W4:Y:S01]  /*25ce0*/  LDL.LU R32, [R1+0x2c8] ;  /* 0x0002c80001207983 */ /* 0x000f220000300800 */
[C---:B------:R-:W-:Y:S02]  /*25cf0*/  ISETP.LT.OR P5, PT, R0.reuse, 0x19, !P0 ;  /* 0x000000190000780c */ /* 0x040fe400047a1670 */
[C---:B------:R-:W-:Y:S02]  /*25d00*/  ISETP.LT.OR P3, PT, R0.reuse, 0x21, !P1 ;  /* 0x000000210000780c */ /* 0x040fe40004f61670 */
[C---:B------:R-:W-:Y:S02]  /*25d10*/  ISETP.LT.OR P2, PT, R0.reuse, 0x22, !P1 ;  /* 0x000000220000780c */ /* 0x040fe40004f41670 */
[----:B------:R-:W-:Y:S02]  /*25d20*/  F2FP.SATFINITE.E5M2.F32.PACK_AB_MERGE_C R5, RZ, R5, RZ ;  /* 0x00000005ff05723e */ /* 0x000fe400048060ff */
[----:B------:R-:W-:-:S05]  /*25d30*/  ISETP.LT.OR P6, PT, R0, 0x22, !P0 ;  /* 0x000000220000780c */ /* 0x000fca00047c1670 */
[----:B------:R0:W-:Y:S01]  /*25d40*/  @!P5 STG.E.U8 desc[UR14][R28.64+0x18], R5 ;  /* 0x000018051c00d986 */ /* 0x0001e2000c10110e */
[----:B------:R-:W-:-:S03]  /*25d50*/  ISETP.LT.OR P5, PT, R0, 0x21, !P0 ;  /* 0x000000210000780c */ /* 0x000fc600047a1670 */
[----:B------:R-:W-:Y:S01]  /*25d60*/  @!P3 STG.E.U8 desc[UR14][R30.64+0x20], R9 ;  /* 0x000020091e00b986 */ /* 0x000fe2000c10110e */
[----:B------:R-:W-:-:S03]  /*25d70*/  ISETP.LT.OR P3, PT, R0, 0x29, !P1 ;  /* 0x000000290000780c */ /* 0x000fc60004f61670 */
[----:B------:R1:W-:Y:S01]  /*25d80*/  @!P2 STG.E.U8 desc[UR14][R30.64+0x21], R11 ;  /* 0x0000210b1e00a986 */ /* 0x0003e2000c10110e */
[----:B------:R-:W-:Y:S02]  /*25d90*/  ISETP.LT.OR P2, PT, R0, 0x2a, !P1 ;  /* 0x0000002a0000780c */ /* 0x000fe40004f41670 */
[----:B0-----:R-:W-:Y:S02]  /*25da0*/  F2FP.SATFINITE.E5M2.F32.PACK_AB_MERGE_C R5, RZ, R3, RZ ;  /* 0x00000003ff05723e */ /* 0x001fe400048060ff */
[----:B-1----:R-:W-:Y:S01]  /*25db0*/  F2FP.SATFINITE.E5M2.F32.PACK_AB_MERGE_C R11, RZ, R2, RZ ;  /* 0x00000002ff0b723e */ /* 0x002fe200048060ff */
[----:B------:R-:W-:Y:S02]  /*25dc0*/  FMUL R2, R40, UR20 ;  /* 0x0000001428027c20 */ /* 0x000fe40008400000 */
[----:B------:R-:W4:Y:S01]  /*25dd0*/  LDL.LU R40, [R1+0x2cc] ;  /* 0x0002cc0001287983 */ /* 0x000f220000300800 */
[----:B------:R-:W-:-:S03]  /*25de0*/  F2FP.SATFINITE.E5M2.F32.PACK_AB_MERGE_C R9, RZ, R4, RZ ;  /* 0x00000004ff09723e */ /* 0x000fc600048060ff */
[----:B------:R-:W-:Y:S01]  /*25df0*/  @!P6 STG.E.U8 desc[UR14][R28.64+0x21], R5 ;  /* 0x000021051c00e986 */ /* 0x000fe2000c10110e */
[----:B------:R-:W-:-:S03]  /*25e00*/  FMUL R3, R39, UR20 ;  /* 0x0000001427037c20 */ /* 0x000fc60008400000 */
[----:B------:R-:W4:Y:S01]  /*25e10*/  LDL.LU R39, [R1+0x2d0] ;  /* 0x0002d00001277983 */ /* 0x000f220000300800 */
[----:B------:R-:W-:-:S03]  /*25e20*/  ISETP.LT.OR P6, PT, R0, 0x2a, !P0 ;  /* 0x0000002a0000780c */ /* 0x000fc600047c1670 */
[----:B------:R-:W-:Y:S04]  /*25e30*/  @!P5 STG.E.U8 desc[UR14][R28.64+0x20], R13 ;  /* 0x0000200d1c00d986 */ /* 0x000fe8000c10110e */
[----:B------:R0:W-:Y:S04]  /*25e40*/  @!P3 STG.E.U8 desc[UR14][R30.64+0x28], R7 ;  /* 0x000028071e00b986 */ /* 0x0001e8000c10110e */
[----:B------:R1:W-:Y:S01]  /*25e50*/  @!P2 STG.E.U8 desc[UR14][R30.64+0x29], R9 ;  /* 0x000029091e00a986 */ /* 0x0003e2000c10110e */
[----:B0-----:R-:W-:Y:S02]  /*25e60*/  F2FP.SATFINITE.E5M2.F32.PACK_AB_MERGE_C R7, RZ, R2, RZ ;  /* 0x00000002ff07723e */ /* 0x001fe400048060ff */
[----:B-1----:R-:W-:-:S03]  /*25e70*/  F2FP.SATFINITE.E5M2.F32.PACK_AB_MERGE_C R9, RZ, R3, RZ ;  /* 0x00000003ff09723e */ /* 0x002fc600048060ff */
[----:B------:R0:W-:Y:S01]  /*25e80*/  @!P6 STG.E.U8 desc[UR14][R28.64+0x29], R7 ;  /* 0x000029071c00e986 */ /* 0x0001e2000c10110e */
[----:B------:R-:W-:-:S03]  /*25e90*/  FMUL R4, R38, UR20 ;  /* 0x0000001426047c20 */ /* 0x000fc60008400000 */
[----:B------:R-:W4:Y:S02]  /*25ea0*/  LDL.LU R38, [R1+0x2d4] ;  /* 0x0002d40001267983 */ /* 0x000f240000300800 */
[----:B------:R-:W-:Y:S01]  /*25eb0*/  F2FP.SATFINITE.E5M2.F32.PACK_AB_MERGE_C R13, RZ, R4, RZ ;  /* 0x00000004ff0d723e */ /* 0x000fe200048060ff */
        /* <DEDUP_REMOVED lines=21> */
[----:B------:R-:W-:Y:S02]  /*26010*/  F2FP.SATFINITE.E5M2.F32.PACK_AB_MERGE_C R5, RZ, R5, RZ ;  /* 0x00000005ff05723e */ /* 0x000fe400048060ff */
[----:B0-----:R-:W-:Y:S02]  /*26020*/  F2FP.SATFINITE.E5M2.F32.PACK_AB_MERGE_C R13, RZ, R2, RZ ;  /* 0x00000002ff0d723e */ /* 0x001fe400048060ff */
[----:B-1----:R-:W-:Y:S01]  /*26030*/  F2FP.SATFINITE.E5M2.F32.PACK_AB_MERGE_C R9, RZ, R3, RZ ;  /* 0x00000003ff09723e */ /* 0x002fe200048060ff */
[----:B------:R-:W-:Y:S02]  /*26040*/  FMUL R3, R40, UR20 ;  /* 0x0000001428037c20 */ /* 0x000fe40008400000 */
[----:B------:R-:W4:Y:S01]  /*26050*/  LDL.LU R40, [R1+0x2ec] ;  /* 0x0002ec0001287983 */ /* 0x000f220000300800 */
[----:B------:R-:W-:Y:S01]  /*26060*/  F2FP.SATFINITE.E5M2.F32.PACK_AB_MERGE_C R11, RZ, R4, RZ ;  /* 0x00000004ff0b723e */ /* 0x000fe200048060ff */
[----:B------:R-:W-:-:S02]  /*26070*/  FMUL R2, R39, UR20 ;  /* 0x0000001427027c20 */ /* 0x000fc40008400000 */
[----:B------:R-:W4:Y:S04]  /*26080*/  LDL.LU R39, [R1+0x2f0] ;  /* 0x0002f00001277983 */ /* 0x000f280000300800 */
[----:B------:R0:W-:Y:S01]  /*26090*/  @!P6 STG.E.U8 desc[UR14][R28.64+0x31], R7 ;  /* 0x000031071c00e986 */ /* 0x0001e2000c10110e */
[----:B------:R-:W-:-:S03]  /*260a0*/  ISETP.LT.OR P6, PT, R0, 0x3a, !P0 ;  /* 0x0000003a0000780c */ /* 0x000fc600047c1670 */
[----:B------:R1:W-:Y:S01]  /*260b0*/  @!P5 STG.E.U8 desc[UR14][R28.64+0x30], R5 ;  /* 0x000030051c00d986 */ /* 0x0003e2000c10110e */
[----:B0-----:R-:W-:-:S03]  /*260c0*/  F2FP.SATFINITE.E5M2.F32.PACK_AB_MERGE_C R7, RZ, R2, RZ ;  /* 0x00000002ff07723e */ /* 0x001fc600048060ff */
[----:B------:R-:W-:Y:S01]  /*260d0*/  @!P2 STG.E.U8 desc[UR14][R30.64+0x39], R11 ;  /* 0x0000390b1e00a986 */ /* 0x000fe2000c10110e */
[----:B-1----:R-:W-:-:S03]  /*260e0*/  F2FP.SATFINITE.E5M2.F32.PACK_AB_MERGE_C R5, RZ, R3, RZ ;  /* 0x00000003ff05723e */ /* 0x002fc600048060ff */
[----:B------:R0:W-:Y:S04]  /*260f0*/  @!P3 STG.E.U8 desc[UR14][R30.64+0x38], R9 ;  /* 0x000038091e00b986 */ /* 0x0001e8000c10110e */
[----:B------:R4:W-:Y:S01]  /*26100*/  @!P6 STG.E.U8 desc[UR14][R28.64+0x39], R5 ;  /* 0x000039051c00e986 */ /* 0x0009e2000c10110e */
[----:B------:R-:W-:-:S03]  /*26110*/  FMUL R4, R38, UR20 ;  /* 0x0000001426047c20 */ /* 0x000fc60008400000 */
[----:B------:R-:W4:Y:S02]  /*26120*/  LDL.LU R38, [R1+0x2f4] ;  /* 0x0002f40001267983 */ /* 0x000f240000300800 */
[----:B0-----:R-:W-:Y:S01]  /*26130*/  F2FP.SATFINITE.E5M2.F32.PACK_AB_MERGE_C R9, RZ, R4, RZ ;  /* 0x00000004ff09723e */ /* 0x001fe200048060ff */
        /* <DEDUP_REMOVED lines=26> */
[----:B------:R0:W-:Y:S01]  /*262e0*/  @!P6 STG.E.U8 desc[UR14][R28.64+0x41], R7 ;  /* 0x000041071c00e986 */ /* 0x0001e2000c10110e */
[----:B------:R-:W-:-:S03]  /*262f0*/  FMUL R3, R39, UR20 ;  /* 0x0000001427037c20 */ /* 0x000fc60008400000 */
[----:B------:R-:W4:Y:S01]  /*26300*/  LDL.LU R39, [R1+0x310] ;  /* 0x0003100001277983 */ /* 0x000f220000300800 */
[----:B------:R-:W-:Y:S02]  /*26310*/  ISETP.LT.OR P6, PT, R0, 0x4a, !P0 ;  /* 0x0000004a0000780c */ /* 0x000fe400047c1670 */
[----:B0-----:R-:W-:Y:S01]  /*26320*/  F2FP.SATFINITE.E5M2.F32.PACK_AB_MERGE_C R7, RZ, R2, RZ ;  /* 0x00000002ff07723e */ /* 0x001fe200048060ff */
        /* <DEDUP_REMOVED lines=155> */
[----:B------:R-:W-:Y:S01]  /*26ce0*/  F2FP.SATFINITE.E5M2.F32.PACK_AB_MERGE_C R9, RZ, R4, RZ ;  /* 0x00000004ff09723e */ /* 0x000fe200048060ff */
[----:B------:R-:W-:-:S02]  /*26cf0*/  FMUL R3, R39, UR20 ;  /* 0x0000001427037c20 */ /* 0x000fc40008400000 */
[----:B------:R-:W4:Y:S04]  /*26d00*/  LDL.LU R39, [R1+0x390] ;  /* 0x0003900001277983 */ /* 0x000f280000300800 */
[----:B------:R-:W-:Y:S04]  /*26d10*/  @!P6 STG.E.U8 desc[UR14][R28.64+0x81], R5 ;  /* 0x000081051c00e986 */ /* 0x000fe8000c10110e */
[----:B------:R-:W-:Y:S04]  /*26d20*/  @!P5 STG.E.U8 desc[UR14][R28.64+0x80], R13 ;  /* 0x0000800d1c00d986 */ /* 0x000fe8000c10110e */
[----:B------:R0:W-:Y:S04]  /*26d30*/  @!P3 STG.E.U8 desc[UR14][R30.64+0x88], R7 ;  /* 0x000088071e00b986 */ /* 0x0001e8000c10110e */
[----:B------:R1:W-:Y:S01]  /*26d40*/  @!P2 STG.E.U8 desc[UR14][R30.64+0x89], R9 ;  /* 0x000089091e00a986 */ /* 0x0003e2000c10110e */
[----:B0-----:R-:W-:-:S02]  /*26d50*/  F2FP.SATFINITE.E5M2.F32.PACK_AB_MERGE_C R7, RZ, R2, RZ ;  /* 0x00000002ff07723e */ /* 0x001fc400048060ff */
[----:B-1----:R-:W-:Y:S01]  /*26d60*/  F2FP.SATFINITE.E5M2.F32.PACK_AB_MERGE_C R9, RZ, R3, RZ ;  /* 0x00000003ff09723e */ /* 0x002fe200048060ff */
[----:B------:R-:W-:Y:S02]  /*26d70*/  FMUL R4, R38, UR20 ;  /* 0x0000001426047c20 */ /* 0x000fe40008400000 */
[----:B------:R-:W4:Y:S03]  /*26d80*/  LDL.LU R38, [R1+0x394] ;  /* 0x0003940001267983 */ /* 0x000f260000300800 */
[----:B------:R-:W-:Y:S01]  /*26d90*/  F2FP.SATFINITE.E5M2.F32.PACK_AB_MERGE_C R13, RZ, R4, RZ ;  /* 0x00000004ff0d723e */ /* 0x000fe200048060ff */
[----:B------:R-:W-:Y:S02]  /*26da0*/  FMUL R5, R37, UR20 ;  /* 0x0000001425057c20 */ /* 0x000fe40008400000 */
[----:B------:R-:W4:Y:S01]  /*26db0*/  LDL.LU R37, [R1+0x398] ;  /* 0x0003980001257983 */ /* 0x000f220000300800 */
[----:B------:R-:W-:-:S03]  /*26dc0*/  FMUL R2, R36, UR20 ;  /* 0x0000001424027c20 */ /* 0x000fc60008400000 */
[----:B------:R-:W4:Y:S01]  /*26dd0*/  LDL.LU R36, [R1+0x39c] ;  /* 0x00039c0001247983 */ /* 0x000f220000300800 */
[----:B--2---:R-:W-:-:S03]  /*26de0*/  FMUL R3, R35, UR20 ;  /* 0x0000001423037c20 */ /* 0x004fc60008400000 */
[----:B------:R-:W2:Y:S01]  /*26df0*/  LDL.LU R35, [R1+0x3a0] ;  /* 0x0003a00001237983 */ /* 0x000ea20000300800 */
        /* <DEDUP_REMOVED lines=9> */
[----:B------:R0:W-:Y:S01]  /*26e90*/  @!P6 STG.E.U8 desc[UR14][R28.64+0x89], R7 ;  /* 0x000089071c00e986 */ /* 0x0001e2000c10110e */
[----:B------:R-:W-:-:S03]  /*26ea0*/  ISETP.LT.OR P6, PT, R0, 0x92, !P0 ;  /* 0x000000920000780c */ /* 0x000fc600047c1670 */
[----:B------:R-:W-:Y:S01]  /*26eb0*/  @!P5 STG.E.U8 desc[UR14][R28.64+0x88], R11 ;  /* 0x0000880b1c00d986 */ /* 0x000fe2000c10110e */
[----:B------:R-:W-:-:S03]  /*26ec0*/  ISETP.LT.OR P5, PT, R0, 0x91, !P0 ;  /* 0x000000910000780c */ /* 0x000fc600047a1670 */
[----:B------:R1:W-:Y:S01]  /*26ed0*/  @!P3 STG.E.U8 desc[UR14][R30.64+0x90], R9 ;  /* 0x000090091e00b986 */ /* 0x0003e2000c10110e */
[C---:B------:R-:W-:Y:S02]  /*26ee0*/  ISETP.LT.OR P3, PT, R0.reuse, 0x99, !P1 ;  /* 0x000000990000780c */ /* 0x040fe40004f61670 */
[----:B0-----:R-:W-:Y:S01]  /*26ef0*/  F2FP.SATFINITE.E5M2.F32.PACK_AB_MERGE_C R7, RZ, R2, RZ ;  /* 0x00000002ff07723e */ /* 0x001fe200048060ff */
[----:B------:R-:W-:Y:S01]  /*26f00*/  @!P2 STG.E.U8 desc[UR14][R30.64+0x91], R13 ;  /* 0x0000910d1e00a986 */ /* 0x000fe2000c10110e */
[----:B------:R-:W-:Y:S02]  /*26f10*/  ISETP.LT.OR P2, PT, R0, 0x9a, !P1 ;  /* 0x0000009a0000780c */ /* 0x000fe40004f41670 */
        /* <DEDUP_REMOVED lines=86> */
[----:B------:R0:W-:Y:S01]  /*27480*/  @!P6 STG.E.U8 desc[UR14][R28.64+0xb1], R7 ;  /* 0x0000b1071c00e986 */ /* 0x0001e2000c10110e */
[----:B------:R-:W-:-:S03]  /*27490*/  ISETP.LT.OR P6, PT, R0, 0xba, !P0 ;  /* 0x000000ba0000780c */ /* 0x000fc600047c1670 */
[----:B------:R-:W4:Y:S04]  /*274a0*/  LDL.LU R39, [R1+0x3f0] ;  /* 0x0003f00001277983 */ /* 0x000f280000300800 */
        /* <DEDUP_REMOVED lines=33> */
[----:B------:R0:W-:Y:S01]  /*276c0*/  @!P6 STG.E.U8 desc[UR14][R28.64+0xc1], R7 ;  /* 0x0000c1071c00e986 */ /* 0x0001e2000c10110e */
[----:B------:R-:W-:-:S03]  /*276d0*/  ISETP.LT.OR P6, PT, R0, 0xca, !P0 ;  /* 0x000000ca0000780c */ /* 0x000fc600047c1670 */
[----:B------:R-:W4:Y:S01]  /*276e0*/  LDL.LU R40, [R1+0x40c] ;  /* 0x00040c0001287983 */ /* 0x000f220000300800 */
[----:B------:R-:W-:Y:S01]  /*276f0*/  F2FP.SATFINITE.E5M2.F32.PACK_AB_MERGE_C R13, RZ, R4, RZ ;  /* 0x00000004ff0d723e */ /* 0x000fe200048060ff */
        /* <DEDUP_REMOVED lines=24> */
[C---:B------:R-:W-:Y:S01]  /*27880*/  ISETP.LT.OR P3, PT, R0.reuse, 0xd1, !P1 ;  /* 0x000000d10000780c */ /* 0x040fe20004f61670 */
[----:B------:R-:W4:Y:S01]  /*27890*/  LDL.LU R42, [R1+0x42c] ;  /* 0x00042c00012a7983 */ /* 0x000f220000300800 */
[C---:B------:R-:W-:Y:S02]  /*278a0*/  ISETP.LT.OR P2, PT, R0.reuse, 0xd2, !P1 ;  /* 0x000000d20000780c */ /* 0x040fe40004f41670 */
[----:B------:R-:W-:Y:S02]  /*278b0*/  ISETP.LT.OR P6, PT, R0, 0xd2, !P0 ;  /* 0x000000d20000780c */ /* 0x000fe400047c1670 */
[----:B------:R-:W-:-:S05]  /*278c0*/  F2FP.SATFINITE.E5M2.F32.PACK_AB_MERGE_C R5, RZ, R5, RZ ;  /* 0x00000005ff05723e */ /* 0x000fca00048060ff */
[----:B------:R0:W-:Y:S01]  /*278d0*/  @!P5 STG.E.U8 desc[UR14][R28.64+0xc8], R5 ;  /* 0x0000c8051c00d986 */ /* 0x0001e2000c10110e */
[----:B------:R-:W-:-:S03]  /*278e0*/  ISETP.LT.OR P5, PT, R0, 0xd1, !P0 ;  /* 0x000000d10000780c */ /* 0x000fc600047a1670 */
[----:B------:R-:W-:Y:S01]  /*278f0*/  @!P3 STG.E.U8 desc[UR14][R30.64+0xd0], R9 ;  /* 0x0000d0091e00b986 */ /* 0x000fe2000c10110e */
[----:B------:R-:W-:-:S03]  /*27900*/  ISETP.LT.OR P3, PT, R0, 0xd9, !P1 ;  /* 0x000000d90000780c */ /* 0x000fc60004f61670 */
[----:B------:R1:W-:Y:S01]  /*27910*/  @!P2 STG.E.U8 desc[UR14][R30.64+0xd1], R11 ;  /* 0x0000d10b1e00a986 */ /* 0x0003e2000c10110e */
[----:B0-----:R-:W-:Y:S02]  /*27920*/  F2FP.SATFINITE.E5M2.F32.PACK_AB_MERGE_C R5, RZ, R3, RZ ;  /* 0x00000003ff05723e */ /* 0x001fe400048060ff */
[----:B------:R-:W-:-:S03]  /*27930*/  ISETP.LT.OR P2, PT, R0, 0xda, !P1 ;  /* 0x000000da0000780c */ /* 0x000fc60004f41670 */
[----:B------:R-:W-:Y:S01]  /*27940*/  @!P6 STG.E.U8 desc[UR14][R28.64+0xd1], R5 ;  /* 0x0000d1051c00e986 */ /* 0x000fe2000c10110e */
[----:B-1----:R-:W-:Y:S02]  /*27950*/  F2FP.SATFINITE.E5M2.F32.PACK_AB_MERGE_C R11, RZ, R2, RZ ;  /* 0x00000002ff0b723e */ /* 0x002fe400048060ff */
[----:B------:R-:W-:Y:S01]  /*27960*/  ISETP.LT.OR P6, PT, R0, 0xda, !P0 ;  /* 0x000000da0000780c */ /* 0x000fe200047c1670 */
[----:B------:R-:W-:Y:S02]  /*27970*/  FMUL R2, R40, UR20 ;  /* 0x0000001428027c20 */ /* 0x000fe40008400000 */
[----:B------:R-:W4:Y:S01]  /*27980*/  LDL.LU R40, [R1+0x430] ;  /* 0x0004300001287983 */ /* 0x000f220000300800 */
[----:B------:R-:W-:-:S03]  /*27990*/  FMUL R3, R39, UR20 ;  /* 0x0000001427037c20 */ /* 0x000fc60008400000 */
[----:B------:R-:W4:Y:S01]  /*279a0*/  LDL.LU R39, [R1+0x434] ;  /* 0x0004340001277983 */ /* 0x000f220000300800 */
[----:B------:R-:W-:-:S03]  /*279b0*/  F2FP.SATFINITE.E5M2.F32.PACK_AB_MERGE_C R9, RZ, R4, RZ ;  /* 0x00000004ff09723e */ /* 0x000fc600048060ff */
        /* <DEDUP_REMOVED lines=13> */
[----:B--2---:R-:W-:Y:S01]  /*27a90*/  FMUL R3, R35, UR20 ;  /* 0x0000001423037c20 */ /* 0x004fe20008400000 */
[----:B0-----:R-:W-:Y:S02]  /*27aa0*/  F2FP.SATFINITE.E5M2.F32.PACK_AB_MERGE_C R7, RZ, R2, RZ ;  /* 0x00000002ff07723e */ /* 0x001fe400048060ff */
        /* <DEDUP_REMOVED lines=15> */
[----:B------:R-:W-:Y:S02]  /*27ba0*/  F2FP.SATFINITE.E5M2.F32.PACK_AB_MERGE_C R5, RZ, R5, RZ ;  /* 0x00000005ff05723e */ /* 0x000fe400048060ff */
[----:B0-----:R-:W-:Y:S01]  /*27bb0*/  F2FP.SATFINITE.E5M2.F32.PACK_AB_MERGE_C R11, RZ, R4, RZ ;  /* 0x00000004ff0b723e */ /* 0x001fe200048060ff */
[----:B------:R0:W-:Y:S01]  /*27bc0*/  @!P6 STG.E.U8 desc[UR14][R28.64+0xe1], R7 ;  /* 0x0000e1071c00e986 */ /* 0x0001e2000c10110e */
[C---:B------:R-:W-:Y:S02]  /*27bd0*/  ISETP.LT.OR P6, PT, R0.reuse, 0xea, !P0 ;  /* 0x000000ea0000780c */ /* 0x040fe400047c1670 */
[----:B-1----:R-:W-:Y:S01]  /*27be0*/  F2FP.SATFINITE.E5M2.F32.PACK_AB_MERGE_C R9, RZ, R3, RZ ;  /* 0x00000003ff09723e */ /* 0x002fe200048060ff */
[----:B------:R1:W-:Y:S01]  /*27bf0*/  @!P5 STG.E.U8 desc[UR14][R28.64+0xe0], R5 ;  /* 0x0000e0051c00d986 */ /* 0x0003e2000c10110e */
[----:B------:R-:W-:-:S03]  /*27c00*/  ISETP.LT.OR P5, PT, R0, 0xe9, !P0 ;  /* 0x000000e90000780c */ /* 0x000fc600047a1670 */
[----:B------:R-:W-:Y:S01]  /*27c10*/  @!P2 STG.E.U8 desc[UR14][R30.64+0xe9], R11 ;  /* 0x0000e90b1e00a986 */ /* 0x000fe2000c10110e */
[----:B------:R-:W-:Y:S01]  /*27c20*/  ISETP.LT.OR P2, PT, R0, 0xf2, !P1 ;  /* 0x000000f20000780c */ /* 0x000fe20004f41670 */
[----:B------:R-:W-:Y:S02]  /*27c30*/  FMUL R3, R42, UR20 ;  /* 0x000000142a037c20 */ /* 0x000fe40008400000 */
[----:B------:R1:W-:Y:S01]  /*27c40*/  @!P3 STG.E.U8 desc[UR14][R30.64+0xe8], R9 ;  /* 0x0000e8091e00b986 */ /* 0x0003e2000c10110e */
[----:B------:R-:W-:Y:S02]  /*27c50*/  ISETP.LT.OR P3, PT, R0, 0xf1, !P1 ;  /* 0x000000f10000780c */ /* 0x000fe40004f61670 */
[----:B------:R-:W-:Y:S01]  /*27c60*/  F2FP.SATFINITE.E5M2.F32.PACK_AB_MERGE_C R13, RZ, R2, RZ ;  /* 0x00000002ff0d723e */ /* 0x000fe200048060ff */
[----:B------:R-:W-:Y:S01]  /*27c70*/  FMUL R4, R39, UR20 ;  /* 0x0000001427047c20 */ /* 0x000fe20008400000 */
[----:B------:R-:W-:Y:S01]  /*27c80*/  FMUL R2, R40, UR20 ;  /* 0x0000001428027c20 */ /* 0x000fe20008400000 */
[----:B------:R-:W-:-:S03]  /*27c90*/  F2FP.SATFINITE.E5M2.F32.PACK_AB_MERGE_C R3, RZ, R3, RZ ;  /* 0x00000003ff03723e */ /* 0x000fc600048060ff */
[----:B0-----:R-:W-:Y:S02]  /*27ca0*/  F2FP.SATFINITE.E5M2.F32.PACK_AB_MERGE_C R7, RZ, R4, RZ ;  /* 0x00000004ff07723e */ /* 0x001fe400048060ff */
[----:B-1----:R-:W-:Y:S01]  /*27cb0*/  F2FP.SATFINITE.E5M2.F32.PACK_AB_MERGE_C R5, RZ, R2, RZ ;  /* 0x00000002ff05723e */ /* 0x002fe200048060ff */
[----:B------:R-:W-:Y:S01]  /*27cc0*/  @!P5 STG.E.U8 desc[UR14][R28.64+0xe8], R13 ;  /* 0x0000e80d1c00d986 */ /* 0x000fe2000c10110e */
[----:B------:R-:W-:-:S03]  /*27cd0*/  ISETP.LT.OR P5, PT, R0, 0xf1, !P0 ;  /* 0x000000f10000780c */ /* 0x000fc600047a1670 */
[----:B------:R2:W-:Y:S01]  /*27ce0*/  @!P6 STG.E.U8 desc[UR14][R28.64+0xe9], R3 ;  /* 0x0000e9031c00e986 */ /* 0x0005e2000c10110e */
[----:B------:R-:W-:-:S03]  /*27cf0*/  ISETP.LT.OR P6, PT, R0, 0xf2, !P0 ;  /* 0x000000f20000780c */ /* 0x000fc600047c1670 */
[----:B------:R0:W-:Y:S01]  /*27d00*/  @!P2 STG.E.U8 desc[UR14][R30.64+0xf1], R7 ;  /* 0x0000f1071e00a986 */ /* 0x0001e2000c10110e */
[C---:B------:R-:W-:Y:S02]  /*27d10*/  ISETP.LT.OR P2, PT, R0.reuse, 0xf9, !P1 ;  /* 0x000000f90000780c */ /* 0x040fe40004f41670 */
[C---:B------:R-:W-:Y:S01]  /*27d20*/  ISETP.LT.OR P1, PT, R0.reuse, 0xfa, !P1 ;  /* 0x000000fa0000780c */ /* 0x040fe20004f21670 */
[----:B------:R4:W-:Y:S01]  /*27d30*/  @!P3 STG.E.U8 desc[UR14][R30.64+0xf0], R5 ;  /* 0x0000f0051e00b986 */ /* 0x0009e2000c10110e */
[C---:B------:R-:W-:Y:S02]  /*27d40*/  ISETP.LT.OR P3, PT, R0.reuse, 0xf9, !P0 ;  /* 0x000000f90000780c */ /* 0x040fe40004761670 */
[----:B------:R-:W-:Y:S01]  /*27d50*/  ISETP.LT.OR P0, PT, R0, 0xfa, !P0 ;  /* 0x000000fa0000780c */ /* 0x000fe20004701670 */
[----:B------:R-:W-:-:S05]  /*27d60*/  FMUL R2, R38, UR20 ;  /* 0x0000001426027c20 */ /* 0x000fca0008400000 */
[----:B------:R-:W-:-:S05]  /*27d70*/  F2FP.SATFINITE.E5M2.F32.PACK_AB_MERGE_C R9, RZ, R2, RZ ;  /* 0x00000002ff09723e */ /* 0x000fca00048060ff */
[----:B------:R1:W-:Y:S01]  /*27d80*/  @!P5 STG.E.U8 desc[UR14][R28.64+0xf0], R9 ;  /* 0x0000f0091c00d986 */ /* 0x0003e2000c10110e */
[----:B------:R-:W-:Y:S01]  /*27d90*/  FMUL R0, R37, UR20 ;  /* 0x0000001425007c20 */ /* 0x000fe20008400000 */
[----:B------:R-:W-:Y:S01]  /*27da0*/  FMUL R2, R36, UR20 ;  /* 0x0000001424027c20 */ /* 0x000fe20008400000 */
[----:B--2---:R-:W-:-:S03]  /*27db0*/  FMUL R3, R35, UR20 ;  /* 0x0000001423037c20 */ /* 0x004fc60008400000 */
[----:B0-----:R-:W-:Y:S02]  /*27dc0*/  F2FP.SATFINITE.E5M2.F32.PACK_AB_MERGE_C R7, RZ, R0, RZ ;  /* 0x00000000ff07723e */ /* 0x001fe400048060ff */
[----:B------:R-:W-:Y:S02]  /*27dd0*/  F2FP.SATFINITE.E5M2.F32.PACK_AB_MERGE_C R11, RZ, R2, RZ ;  /* 0x00000002ff0b723e */ /* 0x000fe400048060ff */
[----:B------:R-:W-:Y:S01]  /*27de0*/  F2FP.SATFINITE.E5M2.F32.PACK_AB_MERGE_C R3, RZ, R3, RZ ;  /* 0x00000003ff03723e */ /* 0x000fe200048060ff */
[----:B------:R1:W-:Y:S04]  /*27df0*/  @!P6 STG.E.U8 desc[UR14][R28.64+0xf1], R7 ;  /* 0x0000f1071c00e986 */ /* 0x0003e8000c10110e */
[----:B------:R1:W-:Y:S04]  /*27e00*/  @!P2 STG.E.U8 desc[UR14][R30.64+0xf8], R11 ;  /* 0x0000f80b1e00a986 */ /* 0x0003e8000c10110e */
[----:B------:R1:W-:Y:S01]  /*27e10*/  @!P1 STG.E.U8 desc[UR14][R30.64+0xf9], R3 ;  /* 0x0000f9031e009986 */ /* 0x0003e2000c10110e */
[----:B---3--:R-:W-:Y:S01]  /*27e20*/  FMUL R4, R33, UR20 ;  /* 0x0000001421047c20 */ /* 0x008fe20008400000 */
[----:B----4-:R-:W-:-:S04]  /*27e30*/  FMUL R5, R32, UR20 ;  /* 0x0000001420057c20 */ /* 0x010fc80008400000 */
[----:B------:R-:W-:Y:S02]  /*27e40*/  F2FP.SATFINITE.E5M2.F32.PACK_AB_MERGE_C R13, RZ, R4, RZ ;  /* 0x00000004ff0d723e */ /* 0x000fe400048060ff */
[----:B------:R-:W-:-:S03]  /*27e50*/  F2FP.SATFINITE.E5M2.F32.PACK_AB_MERGE_C R5, RZ, R5, RZ ;  /* 0x00000005ff05723e */ /* 0x000fc600048060ff */
[----:B------:R1:W-:Y:S04]  /*27e60*/  @!P3 STG.E.U8 desc[UR14][R28.64+0xf8], R13 ;  /* 0x0000f80d1c00b986 */ /* 0x0003e8000c10110e */
[----:B------:R1:W-:Y:S02]  /*27e70*/  @!P0 STG.E.U8 desc[UR14][R28.64+0xf9], R5 ;  /* 0x0000f9051c008986 */ /* 0x0003e4000c10110e */
.L_x_551:
[----:B------:R-:W-:Y:S05]  /*27e80*/  BSYNC B0 ;  /* 0x0000000000007941 */ /* 0x000fea0003800000 */
.L_x_37:
[----:B-12---:R-:W2:Y:S04]  /*27e90*/  LDL.LU R3, [R1+0x458] ;  /* 0x0004580001037983 */ /* 0x006ea80000300800 */
[----:B-----5:R-:W2:Y:S01]  /*27ea0*/  LDL.LU R2, [R1+0x45c] ;  /* 0x00045c0001027983 */ /* 0x020ea20000300800 */
[----:B------:R-:W-:Y:S01]  /*27eb0*/  ULDC UR6, c[0x0][0xc] ;  /* 0x0000030000067ab9 */ /* 0x000fe20000000800 */
[----:B------:R-:W-:Y:S01]  /*27ec0*/  ULDC UR7, c[0x0][0x10] ;  /* 0x0000040000077ab9 */ /* 0x000fe20000000800 */
[----:B---34-:R-:W2:Y:S01]  /*27ed0*/  LDC R5, c[0x0][0x14] ;  /* 0x00000500ff057b82 */ /* 0x018ea20000000800 */
[----:B------:R-:W-:Y:S01]  /*27ee0*/  UIMAD.WIDE.U32 UR6, UR6, UR7, URZ ;  /* 0x00000007060672a5 */ /* 0x000fe2000f8e003f */
[----:B------:R-:W-:Y:S01]  /*27ef0*/  PRMT R0, RZ, 0x7610, R0 ;  /* 0x00007610ff007816 */ /* 0x000fe20000000000 */
[----:B------:R-:W-:-:S04]  /*27f00*/  UMOV UR9, 0xffffffff ;  /* 0xffffffff00097882 */ /* 0x000fc80000000000 */
[----:B--2---:R-:W-:-:S04]  /*27f10*/  IMAD.WIDE.U32 R2, R5, UR6, R2 ;  /* 0x0000000605027c25 */ /* 0x004fc8000f8e0002 */
[----:B------:R-:W-:Y:S01]  /*27f20*/  IMAD R5, R5, UR7, RZ ;  /* 0x0000000705057c24 */ /* 0x000fe2000f8e02ff */
[----:B------:R-:W-:Y:S01]  /*27f30*/  ULDC.64 UR6, c[0x0][0x650] ;  /* 0x0001940000067ab9 */ /* 0x000fe20000000a00 */
[----:B------:R-:W-:Y:S01]  /*27f40*/  IMAD.MOV.U32 R11, RZ, RZ, R2 ;  /* 0x000000ffff0b7224 */ /* 0x000fe200078e0002 */
[----:B------:R-:W-:Y:S01]  /*27f50*/  ISETP.GE.U32.AND P0, PT, R2, UR6, PT ;  /* 0x0000000602007c0c */ /* 0x000fe2000bf06070 */
[----:B------:R-:W-:Y:S02]  /*27f60*/  IMAD.IADD R13, R3, 0x1, R5 ;  /* 0x00000001030d7824 */ /* 0x000fe400078e0205 */
[----:B------:R-:W-:-:S03]  /*27f70*/  IMAD.MOV.U32 R2, RZ, RZ, -0x1 ;  /* 0xffffffffff027424 */ /* 0x000fc600078e00ff */
[----:B------:R1:W-:Y:S01]  /*27f80*/  STL [R1+0x458], R13 ;  /* 0x0004580d01007387 */ /* 0x0003e20000100800 */
[----:B------:R-:W-:-:S03]  /*27f90*/  ISETP.GE.U32.AND.EX P0, PT, R13, UR7, PT, P0 ;  /* 0x000000070d007c0c */ /* 0x000fc6000bf06100 */
[----:B------:R1:W-:Y:S04]  /*27fa0*/  STL [R1+0x45c], R11 ;  /* 0x00045c0b01007387 */ /* 0x0003e80000100800 */
[----:B------:R1:W-:Y:S06]  /*27fb0*/  STL [R1+0x460], R2 ;  /* 0x0004600201007387 */ /* 0x0003ec0000100800 */
[----:B------:R-:W-:Y:S05]  /*27fc0*/  @P0 BRA `(.L_x_552) ;  /* 0x0000000400740947 */ /* 0x000fea0003800000 */
[----:B------:R-:W2:Y:S01]  /*27fd0*/  S2R R8, SR_CTAID.X ;  /* 0x0000000000087919 */ /* 0x000ea20000002500 */
[----:B------:R-:W-:Y:S01]  /*27fe0*/  ULDC.64 UR18, c[0x0][0x628] ;  /* 0x00018a0000127ab9 */ /* 0x000fe20000000a00 */
[----:B------:R-:W3:Y:S01]  /*27ff0*/  LDC R9, c[0x0][0x144] ;  /* 0x00005100ff097b82 */ /* 0x000ee20000000800 */
[----:B------:R-:W-:Y:S01]  /*28000*/  ULDC UR6, c[0x0][0x150] ;  /* 0x0000540000067ab9 */ /* 0x000fe20000000800 */
[----:B------:R-:W4:Y:S01]  /*28010*/  S2R R12, SR_CTAID.Y ;  /* 0x00000000000c7919 */ /* 0x000f220000002600 */
[----:B------:R-:W-:Y:S01]  /*28020*/  ISETP.NE.U32.AND P0, PT, RZ, UR18, PT ;  /* 0x00000012ff007c0c */ /* 0x000fe2000bf05070 */
[----:B------:R-:W-:Y:S01]  /*28030*/  ULDC UR23, c[0x0][0x630] ;  /* 0x00018c0000177ab9 */ /* 0x000fe20000000800 */
[----:B------:R-:W-:Y:S02]  /*28040*/  R2UR UR16, R11 ;  /* 0x000000000b1072ca */ /* 0x000fe400000e0000 */
[----:B------:R-:W-:Y:S01]  /*28050*/  ISETP.NE.AND.EX P0, PT, RZ, UR19, PT, P0 ;  /* 0x00000013ff007c0c */ /* 0x000fe2000bf05300 */
[----:B0-----:R-:W0:Y:S01]  /*28060*/  LDC.64 R6, c[0x0][0x620] ;  /* 0x00018800ff067b82 */ /* 0x001e220000000a00 */
[----:B------:R-:W-:-:S02]  /*28070*/  R2UR UR17, R13 ;  /* 0x000000000d1172ca */ /* 0x000fc400000e0000 */
[----:B--2---:R-:W-:-:S05]  /*28080*/  I2FP.F32.U32 R0, R8 ;  /* 0x0000000800007245 */ /* 0x004fca0000201000 */
[----:B------:R-:W-:-:S06]  /*28090*/  FMUL R0, R0, UR6 ;  /* 0x0000000600007c20 */ /* 0x000fcc0008400000 */
[----:B------:R-:W2:Y:S01]  /*280a0*/  F2I.U32.TRUNC.NTZ R0, R0 ;  /* 0x0000000000007305 */ /* 0x000ea2000020f000 */
[----:B----4-:R-:W-:Y:S05]  /*280b0*/  @!P0 BRA `(.L_x_553) ;  /* 0x0000000000308947 */ /* 0x010fea0003800000 */
        /* <DEDUP_REMOVED lines=12> */
.L_x_553:
[----:B------:R-:W-:Y:S01]  /*28180*/  USHF.R.U64 UR9, UR16, UR23, UR17 ;  /* 0x0000001710097299 */ /* 0x000fe20008001211 */
[----:B------:R-:W4:Y:S01]  /*28190*/  LDC.64 R22, c[0x0][0x640] ;  /* 0x00019000ff167b82 */ /* 0x000f220000000a00 */
[----:B------:R-:W-:Y:S01]  /*281a0*/  USHF.R.U32.HI UR6, URZ, UR23, UR17 ;  /* 0x000000173f067299 */ /* 0x000fe20008011611 */
[----:B--2---:R-:W-:Y:S02]  /*281b0*/  IMAD.MOV R10, RZ, RZ, -R0 ;  /* 0x000000ffff0a7224 */ /* 0x004fe400078e0a00 */
[----:B-1----:R-:W-:Y:S01]  /*281c0*/  IMAD.MOV.U32 R2, RZ, RZ, R11 ;  /* 0x000000ffff027224 */ /* 0x002fe200078e000b */
[----:B------:R-:W-:Y:S01]  /*281d0*/  IADD3 R5, P0, RZ, -UR9, RZ ;  /* 0x80000009ff057c10 */ /* 0x000fe2000ff1e0ff */
[----:B---3--:R-:W-:Y:S02]  /*281e0*/  IMAD R18, R9, R10, R8 ;  /* 0x0000000a09127224 */ /* 0x008fe400078e0208 */
[----:B------:R-:W1:Y:S02]  /*281f0*/  LDC R4, c[0x0][0x618] ;  /* 0x00018600ff047b82 */ /* 0x000e640000000800 */
[----:B------:R-:W-:Y:S01]  /*28200*/  IMAD.X R3, RZ, RZ, ~UR6, P0 ;  /* 0x80000006ff037e24 */ /* 0x000fe200080e06ff */
[----:B------:R-:W-:-:S03]  /*28210*/  ULDC UR6, c[0x0][0x154] ;  /* 0x0000550000067ab9 */ /* 0x000fc60000000800 */
[-C--:B0-----:R-:W-:Y:S02]  /*28220*/  IMAD R0, R3, R6.reuse, RZ ;  /* 0x0000000603007224 */ /* 0x081fe400078e02ff */
[----:B------:R-:W0:Y:S01]  /*28230*/  LDC R14, c[0x0][0x608] ;  /* 0x00018200ff0e7b82 */ /* 0x000e220000000800 */
[----:B------:R-:W-:Y:S02]  /*28240*/  IMAD.MOV.U32 R3, RZ, RZ, R13 ;  /* 0x000000ffff037224 */ /* 0x000fe400078e000d */
[----:B------:R-:W-:-:S05]  /*28250*/  IMAD.WIDE.U32 R2, R5, R6, R2 ;  /* 0x0000000605027225 */ /* 0x000fca00078e0002 */
[----:B------:R-:W2:Y:S01]  /*28260*/  LDC R20, c[0x0][0x658] ;  /* 0x00019600ff147b82 */ /* 0x000ea20000000800 */
[----:B------:R-:W-:Y:S01]  /*28270*/  IMAD R5, R5, R7, R0 ;  /* 0x0000000705057224 */ /* 0x000fe200078e0200 */
[----:B------:R-:W-:Y:S01]  /*28280*/  I2FP.F32.U32 R0, R12 ;  /* 0x0000000c00007245 */ /* 0x000fe20000201000 */
[----:B------:R-:W-:Y:S01]  /*28290*/  IMAD.MOV.U32 R7, RZ, RZ, 0x1 ;  /* 0x00000001ff077424 */ /* 0x000fe200078e00ff */
[----:B----4-:R-:W-:Y:S01]  /*282a0*/  ISETP.NE.U32.AND P0, PT, R22, RZ, PT ;  /* 0x000000ff1600720c */ /* 0x010fe20003f05070 */
[----:B------:R-:W-:Y:S02]  /*282b0*/  IMAD.IADD R3, R3, 0x1, R5 ;  /* 0x0000000103037824 */ /* 0x000fe400078e0205 */
[----:B------:R-:W-:Y:S01]  /*282c0*/  FMUL R0, R0, UR6 ;  /* 0x0000000600007c20 */ /* 0x000fe20008400000 */
[----:B------:R-:W3:Y:S01]  /*282d0*/  LDC R15, c[0x0][0x148] ;  /* 0x00005200ff0f7b82 */ /* 0x000ee20000000800 */
[----:B------:R-:W-:Y:S01]  /*282e0*/  ISETP.NE.AND.EX P0, PT, R23, RZ, PT, P0 ;  /* 0x000000ff1700720c */ /* 0x000fe20003f05300 */
[----:B------:R-:W-:Y:S01]  /*282f0*/  IMAD.MOV.U32 R5, RZ, RZ, -0x1 ;  /* 0xffffffffff057424 */ /* 0x000fe200078e00ff */
[-CC-:B-1----:R-:W-:Y:S01]  /*28300*/  SHF.R.U64 R10, R2, R4.reuse, R3.reuse ;  /* 0x00000004020a7219 */ /* 0x182fe20000001203 */
[----:B------:R1:W4:Y:S01]  /*28310*/  F2I.U32.TRUNC.NTZ R13, R0 ;  /* 0x00000000000d7305 */ /* 0x000322000020f000 */
[----:B------:R-:W-:-:S03]  /*28320*/  SHF.R.U32.HI R3, RZ, R4, R3 ;  /* 0x00000004ff037219 */ /* 0x000fc60000011603 */
[----:B------:R-:W1:Y:S01]  /*28330*/  LDC R16, c[0x0][0x600] ;  /* 0x00018000ff107b82 */ /* 0x000e620000000800 */
[-CC-:B0-----:R-:W-:Y:S02]  /*28340*/  SHF.R.U64 R8, R10, R14.reuse, R3.reuse ;  /* 0x0000000e0a087219 */ /* 0x181fe40000001203 */
[----:B------:R-:W-:-:S05]  /*28350*/  SHF.R.U32.HI R3, RZ, R14, R3 ;  /* 0x0000000eff037219 */ /* 0x000fca0000011603 */
[----:B------:R-:W0:Y:S01]  /*28360*/  LDC R17, c[0x0][0x648] ;  /* 0x00019200ff117b82 */ /* 0x000e220000000800 */
[-CC-:B--2---:R-:W-:Y:S02]  /*28370*/  SHF.R.U64 R11, R8, R20.reuse, R3.reuse ;  /* 0x00000014080b7219 */ /* 0x184fe40000001203 */
[-C--:B------:R-:W-:Y:S02]  /*28380*/  SHF.L.U32 R5, R5, R20.reuse, RZ ;  /* 0x0000001405057219 */ /* 0x080fe400000006ff */
[-C--:B------:R-:W-:Y:S01]  /*28390*/  SHF.R.U32.HI R3, RZ, R20.reuse, R3 ;  /* 0x00000014ff037219 */ /* 0x080fe20000011603 */
[----:B------:R-:W-:Y:S01]  /*283a0*/  IMAD.MOV.U32 R2, RZ, RZ, R11 ;  /* 0x000000ffff027224 */ /* 0x000fe200078e000b */
[----:B------:R-:W-:Y:S01]  /*283b0*/  SHF.L.U32 R20, R7, R20, RZ ;  /* 0x0000001407147219 */ /* 0x000fe200000006ff */
[----:B------:R-:W2:Y:S01]  /*283c0*/  LDC R19, c[0x0][0x638] ;  /* 0x00018e00ff137b82 */ /* 0x000ea20000000800 */
[----:B------:R-:W-:-:S07]  /*283d0*/  LOP3.LUT R41, RZ, R5, RZ, 0x33, !PT ;  /* 0x00000005ff297212 */ /* 0x000fce00078e33ff */
[----:B------:R-:W0:Y:S01]  /*283e0*/  LDC R21, c[0x0][0x610] ;  /* 0x00018400ff157b82 */ /* 0x000e220000000800 */
[----:B----4-:R-:W-:Y:S05]  /*283f0*/  @!P0 BRA `(.L_x_554) ;  /* 0x0000000000288947 */ /* 0x010fea0003800000 */
[----:B-1----:R-:W1:Y:S02]  /*28400*/  LDC R0, c[0x0][0x64c] ;  /* 0x00019300ff007b82 */ /* 0x002e640000000800 */
[----:B-1----:R-:W-:-:S05]  /*28410*/  IADD3 R7, P0, R11, R0, RZ ;  /* 0x000000000b077210 */ /* 0x002fca0007f1e0ff */
        /* <DEDUP_REMOVED lines=8> */
.L_x_554:
[----:B01----:R-:W-:Y:S01]  /*284a0*/  SHF.R.U64 R0, R2, R17, R3 ;  /* 0x0000001102007219 */ /* 0x003fe20000001203 */
[----:B------:R-:W-:Y:S01]  /*284b0*/  VIADD R3, R16, 0xffffffff ;  /* 0xffffffff10037836 */ /* 0x000fe20000000000 */
[----:B------:R-:W-:Y:S01]  /*284c0*/  LOP3.LUT R41, R8, R41, RZ, 0xc0, !PT ;  /* 0x0000002908297212 */ /* 0x000fe200078ec0ff */
[----:B------:R-:W-:Y:S02]  /*284d0*/  IMAD.MOV R13, RZ, RZ, -R13 ;  /* 0x000000ffff0d7224 */ /* 0x000fe400078e0a0d */
[----:B------:R-:W-:Y:S01]  /*284e0*/  IMAD.MOV R2, RZ, RZ, -R0 ;  /* 0x000000ffff027224 */ /* 0x000fe200078e0a00 */
[----:B------:R-:W-:Y:S01]  /*284f0*/  LOP3.LUT R3, R10, R3, RZ, 0xc0, !PT ;  /* 0x000000030a037212 */ /* 0x000fe200078ec0ff */
[----:B------:R-:W-:Y:S02]  /*28500*/  IMAD R41, R20, R0, R41 ;  /* 0x0000000014297224 */ /* 0x000fe400078e0229 */
[----:B---3--:R-:W-:Y:S02]  /*28510*/  @P4 IMAD R18, R15, R13, R12 ;  /* 0x0000000d0f124224 */ /* 0x008fe400078e020c */
[----:B--2---:R-:W-:-:S02]  /*28520*/  IMAD R0, R2, R19, R11 ;  /* 0x0000001302007224 */ /* 0x004fc400078e020b */
[----:B------:R-:W-:Y:S02]  /*28530*/  IMAD R41, R41, R21, R18 ;  /* 0x0000001529297224 */ /* 0x000fe400078e0212 */
[----:B------:R-:W-:Y:S02]  /*28540*/  IMAD R2, R0, R16, R3 ;  /* 0x0000001000027224 */ /* 0x000fe400078e0203 */
[----:B------:R-:W-:-:S03]  /*28550*/  IMAD.MOV.U32 R4, RZ, RZ, 0x1 ;  /* 0x00000001ff047424 */ /* 0x000fc600078e00ff */
[----:B------:R-:W-:Y:S02]  /*28560*/  SEL R3, R2, R41, !P4 ;  /* 0x0000002902037207 */ /* 0x000fe40006000000 */
[----:B------:R-:W-:Y:S02]  /*28570*/  PRMT R0, R4, 0x7610, R0 ;  /* 0x0000761004007816 */ /* 0x000fe40000000000 */
[----:B------:R-:W-:Y:S01]  /*28580*/  SEL R41, R41, R2, !P4 ;  /* 0x0000000229297207 */ /* 0x000fe20006000000 */
[----:B------:R2:W-:Y:S06]  /*28590*/  STL [R1+0x460], R3 ;  /* 0x0004600301007387 */ /* 0x0005ec0000100800 */
.L_x_552:
[----:B------:R3:W-:Y:S01]  /*285a0*/  STL [R1+0x464], R41 ;  /* 0x0004642901007387 */ /* 0x0007e20000100800 */
[----:B------:R-:W-:-:S13]  /*285b0*/  LOP3.LUT P0, RZ, R0, 0xff, RZ, 0xc0, !PT ;  /* 0x000000ff00ff7812 */ /* 0x000fda000780c0ff */
[----:B---3--:R-:W-:Y:S05]  /*285c0*/  @P0 BRA `(.L_x_555) ;  /* 0xfffffd8c004c0947 */ /* 0x008fea000383ffff */
[----:B------:R-:W-:Y:S05]  /*285d0*/  EXIT ;  /* 0x000000000000794d */ /* 0x000fea0003800000 */
.L_x_7:
[----:B------:R-:W2:Y:S01]  /*285e0*/  LDL R163, [R1+0x45c] ;  /* 0x00045c0001a37983 */ /* 0x000ea20000100800 */
[----:B------:R-:W-:-:S03]  /*285f0*/  ULDC.64 UR4, c[0x0][0x650] ;  /* 0x0001940000047ab9 */ /* 0x000fc60000000a00 */
[----:B------:R-:W3:Y:S01]  /*28600*/  LDL R162, [R1+0x458] ;  /* 0x0004580001a27983 */ /* 0x000ee20000100800 */
[----:B------:R-:W-:Y:S01]  /*28610*/  PRMT R6, RZ, 0x7610, R6 ;  /* 0x00007610ff067816 */ /* 0x000fe20000000006 */
[----:B------:R-:W-:Y:S02]  /*28620*/  IMAD.MOV.U32 R5, RZ, RZ, -0x1 ;  /* 0xffffffffff057424 */ /* 0x000fe400078e00ff */
[----:B------:R-:W-:Y:S02]  /*28630*/  IMAD.MOV.U32 R4, RZ, RZ, -0x1 ;  /* 0xffffffffff047424 */ /* 0x000fe400078e00ff */
[----:B0-----:R-:W-:Y:S01]  /*28640*/  IMAD.MOV.U32 R10, RZ, RZ, -0x1 ;  /* 0xffffffffff0a7424 */ /* 0x001fe200078e00ff */
[----:B--2---:R-:W-:-:S04]  /*28650*/  ISETP.GE.U32.AND P0, PT, R163, UR4, PT ;  /* 0x00000004a3007c0c */ /* 0x004fc8000bf06070 */
[----:B---3--:R-:W-:-:S13]  /*28660*/  ISETP.GE.U32.AND.EX P0, PT, R162, UR5, PT, P0 ;  /* 0x00000005a2007c0c */ /* 0x008fda000bf06100 */
[----:B------:R-:W-:Y:S05]  /*28670*/  @P0 BRA `(.L_x_556) ;  /* 0x00000004002c0947 */ /* 0x000fea0003800000 */
[----:B------:R-:W0:Y:S01]  /*28680*/  LDC.64 R14, c[0x0][0x628] ;  /* 0x00018a00ff0e7b82 */ /* 0x000e220000000a00 */
[----:B------:R-:W-:Y:S02]  /*28690*/  IMAD.MOV.U32 R8, RZ, RZ, R163 ;  /* 0x000000ffff087224 */ /* 0x000fe400078e00a3 */
[----:B------:R-:W-:-:S05]  /*286a0*/  IMAD.MOV.U32 R9, RZ, RZ, R162 ;  /* 0x000000ffff097224 */ /* 0x000fca00078e00a2 */
[----:B------:R-:W1:Y:S08]  /*286b0*/  LDC R10, c[0x0][0x630] ;  /* 0x00018c00ff0a7b82 */ /* 0x000e700000000800 */
[----:B------:R-:W2:Y:S01]  /*286c0*/  LDC.64 R16, c[0x0][0x620] ;  /* 0x00018800ff107b82 */ /* 0x000ea20000000a00 */
[----:B0-----:R-:W-:-:S04]  /*286d0*/  ISETP.NE.U32.AND P0, PT, R14, RZ, PT ;  /* 0x000000ff0e00720c */ /* 0x001fc80003f05070 */
[----:B------:R-:W-:-:S13]  /*286e0*/  ISETP.NE.AND.EX P0, PT, R15, RZ, PT, P0 ;  /* 0x000000ff0f00720c */ /* 0x000fda0003f05300 */
[----:B-12---:R-:W-:Y:S05]  /*286f0*/  @!P0 BRA `(.L_x_557) ;  /* 0x0000000000288947 */ /* 0x006fea0003800000 */
[----:B------:R-:W0:Y:S02]  /*28700*/  LDC R4, c[0x0][0x634] ;  /* 0x00018d00ff047b82 */ /* 0x000e240000000800 */
[----:B0-----:R-:W-:-:S05]  /*28710*/  IADD3 R9, P0, R163, R4, RZ ;  /* 0x00000004a3097210 */ /* 0x001fca0007f1e0ff */
        /* <DEDUP_REMOVED lines=8> */
.L_x_557:
[----:B------:R-:W0:Y:S01]  /*287a0*/  LDC.64 R20, c[0x0][0x640] ;  /* 0x00019000ff147b82 */ /* 0x000e220000000a00 */
[-CC-:B------:R-:W-:Y:S02]  /*287b0*/  SHF.R.U64 R14, R8, R10.reuse, R9.reuse ;  /* 0x0000000a080e7219 */ /* 0x180fe40000001209 */
[----:B------:R-:W-:Y:S02]  /*287c0*/  SHF.R.U32.HI R4, RZ, R10, R9 ;  /* 0x0000000aff047219 */ /* 0x000fe40000011609 */
[----:B------:R-:W-:-:S03]  /*287d0*/  IADD3 R7, P0, RZ, -R14, RZ ;  /* 0x8000000eff077210 */ /* 0x000fc60007f1e0ff */
[----:B------:R-:W1:Y:S02]  /*287e0*/  LDC R8, c[0x0][0x618] ;  /* 0x00018600ff087b82 */ /* 0x000e640000000800 */
[----:B------:R-:W-:Y:S02]  /*287f0*/  IMAD.X R5, RZ, RZ, ~R4, P0 ;  /* 0x000000ffff057224 */ /* 0x000fe400000e0e04 */
[----:B------:R-:W-:Y:S02]  /*28800*/  IMAD.MOV.U32 R4, RZ, RZ, R163 ;  /* 0x000000ffff047224 */ /* 0x000fe400078e00a3 */
[-C--:B------:R-:W-:Y:S02]  /*28810*/  IMAD R6, R5, R16.reuse, RZ ;  /* 0x0000001005067224 */ /* 0x080fe400078e02ff */
[----:B------:R-:W2:Y:S01]  /*28820*/  LDC R18, c[0x0][0x608] ;  /* 0x00018200ff127b82 */ /* 0x000ea20000000800 */
[----:B------:R-:W-:Y:S02]  /*28830*/  IMAD.MOV.U32 R5, RZ, RZ, R162 ;  /* 0x000000ffff057224 */ /* 0x000fe400078e00a2 */
[----:B------:R-:W-:-:S05]  /*28840*/  IMAD.WIDE.U32 R4, R7, R16, R4 ;  /* 0x0000001007047225 */ /* 0x000fca00078e0004 */
[----:B------:R-:W3:Y:S01]  /*28850*/  LDC R19, c[0x0][0x658] ;  /* 0x00019600ff137b82 */ /* 0x000ee20000000800 */
[----:B------:R-:W-:Y:S01]  /*28860*/  IMAD R7, R7, R17, R6 ;  /* 0x0000001107077224 */ /* 0x000fe200078e0206 */
[----:B0-----:R-:W-:Y:S01]  /*28870*/  ISETP.NE.U32.AND P0, PT, R20, RZ, PT ;  /* 0x000000ff1400720c */ /* 0x001fe20003f05070 */
[----:B------:R-:W-:Y:S02]  /*28880*/  IMAD.MOV.U32 R6, RZ, RZ, -0x1 ;  /* 0xffffffffff067424 */ /* 0x000fe400078e00ff */
[----:B------:R-:W-:Y:S01]  /*28890*/  IMAD.IADD R5, R5, 0x1, R7 ;  /* 0x0000000105057824 */ /* 0x000fe200078e0207 */
[----:B------:R-:W-:Y:S02]  /*288a0*/  ISETP.NE.AND.EX P0, PT, R21, RZ, PT, P0 ;  /* 0x000000ff1500720c */ /* 0x000fe40003f05300 */
[----:B------:R-:W0:Y:S02]  /*288b0*/  LDC R17, c[0x0][0x600] ;  /* 0x00018000ff117b82 */ /* 0x000e240000000800 */
[----:B-1----:R-:W-:-:S02]  /*288c0*/  SHF.R.U64 R10, R4, R8, R5 ;  /* 0x00000008040a7219 */ /* 0x002fc40000001205 */
[----:B------:R-:W-:-:S04]  /*288d0*/  SHF.R.U32.HI R5, RZ, R8, R5 ;  /* 0x00000008ff057219 */ /* 0x000fc80000011605 */
[----:B------:R-:W1:Y:S01]  /*288e0*/  LDC R22, c[0x0][0x648] ;  /* 0x00019200ff167b82 */ /* 0x000e620000000800 */
[-CC-:B--2---:R-:W-:Y:S02]  /*288f0*/  SHF.R.U64 R15, R10, R18.reuse, R5.reuse ;  /* 0x000000120a0f7219 */ /* 0x184fe40000001205 */
[----:B------:R-:W-:Y:S01]  /*28900*/  SHF.R.U32.HI R4, RZ, R18, R5 ;  /* 0x00000012ff047219 */ /* 0x000fe20000011605 */
[----:B------:R-:W-:-:S04]  /*28910*/  IMAD.MOV.U32 R18, RZ, RZ, 0x1 ;  /* 0x00000001ff127424 */ /* 0x000fc800078e00ff */
[----:B------:R-:W2:Y:S01]  /*28920*/  LDC R23, c[0x0][0x638] ;  /* 0x00018e00ff177b82 */ /* 0x000ea20000000800 */
[-CC-:B---3--:R-:W-:Y:S02]  /*28930*/  SHF.R.U64 R16, R15, R19.reuse, R4.reuse ;  /* 0x000000130f107219 */ /* 0x188fe40000001204 */
[-C--:B------:R-:W-:Y:S02]  /*28940*/  SHF.L.U32 R6, R6, R19.reuse, RZ ;  /* 0x0000001306067219 */ /* 0x080fe400000006ff */
[----:B------:R-:W-:Y:S01]  /*28950*/  SHF.R.U32.HI R5, RZ, R19, R4 ;  /* 0x00000013ff057219 */ /* 0x000fe20000011604 */
[----:B------:R-:W-:Y:S01]  /*28960*/  IMAD.MOV.U32 R4, RZ, RZ, R16 ;  /* 0x000000ffff047224 */ /* 0x000fe200078e0010 */
[----:B------:R-:W-:Y:S01]  /*28970*/  LOP3.LUT R24, RZ, R6, RZ, 0x33, !PT ;  /* 0x00000006ff187212 */ /* 0x000fe200078e33ff */
[----:B------:R-:W3:Y:S01]  /*28980*/  LDC R25, c[0x0][0x610] ;  /* 0x00018400ff197b82 */ /* 0x000ee20000000800 */
[----:B------:R-:W-:Y:S05]  /*28990*/  @!P0 BRA `(.L_x_558) ;  /* 0x0000000000288947 */ /* 0x000fea0003800000 */
        /* <DEDUP_REMOVED lines=10> */
.L_x_558:
[----:B-1----:R-:W-:Y:S01]  /*28a40*/  SHF.R.U64 R4, R4, R22, R5 ;  /* 0x0000001604047219 */ /* 0x002fe20000001205 */
[----:B0-----:R-:W-:Y:S01]  /*28a50*/  VIADD R7, R17, 0xffffffff ;  /* 0xffffffff11077836 */ /* 0x001fe20000000000 */
[----:B------:R-:W-:Y:S01]  /*28a60*/  SHF.L.U32 R18, R18, R19, RZ ;  /* 0x0000001312127219 */ /* 0x000fe200000006ff */
[----:B------:R-:W-:Y:S01]  /*28a70*/  @P4 IMAD R0, R11, R12, R2 ;  /* 0x0000000c0b004224 */ /* 0x000fe200078e0202 */
[----:B------:R-:W-:Y:S01]  /*28a80*/  LOP3.LUT R3, R15, R24, RZ, 0xc0, !PT ;  /* 0x000000180f037212 */ /* 0x000fe200078ec0ff */
[----:B------:R-:W-:Y:S01]  /*28a90*/  IMAD.MOV R5, RZ, RZ, -R4 ;  /* 0x000000ffff057224 */ /* 0x000fe200078e0a04 */
[----:B------:R-:W-:Y:S01]  /*28aa0*/  LOP3.LUT R7, R10, R7, RZ, 0xc0, !PT ;  /* 0x000000070a077212 */ /* 0x000fe200078ec0ff */
[----:B------:R-:W-:Y:S02]  /*28ab0*/  IMAD.MOV.U32 R6, RZ, RZ, 0x1 ;  /* 0x00000001ff067424 */ /* 0x000fe400078e00ff */
[----:B------:R-:W-:Y:S02]  /*28ac0*/  IMAD R3, R18, R4, R3 ;  /* 0x0000000412037224 */ /* 0x000fe400078e0203 */
[----:B--2---:R-:W-:-:S02]  /*28ad0*/  IMAD R2, R5, R23, R16 ;  /* 0x0000001705027224 */ /* 0x004fc400078e0210 */
[----:B---3--:R-:W-:Y:S02]  /*28ae0*/  IMAD R0, R3, R25, R0 ;  /* 0x0000001903007224 */ /* 0x008fe400078e0200 */
[----:B------:R-:W-:Y:S02]  /*28af0*/  IMAD R5, R2, R17, R7 ;  /* 0x0000001102057224 */ /* 0x000fe400078e0207 */
[----:B------:R-:W-:-:S03]  /*28b00*/  IMAD.MOV.U32 R10, RZ, RZ, R14 ;  /* 0x000000ffff0a7224 */ /* 0x000fc600078e000e */
[----:B------:R-:W-:Y:S02]  /*28b10*/  SEL R4, R5, R0, !P4 ;  /* 0x0000000005047207 */ /* 0x000fe40006000000 */
[----:B------:R-:W-:-:S07]  /*28b20*/  SEL R5, R0, R5, !P4 ;  /* 0x0000000500057207 */ /* 0x000fce0006000000 */
.L_x_556:
[----:B------:R-:W-:-:S08]  /*28b30*/  NOP ;  /* 0x0000000000007918 */ /* 0x000fd00000000000 */
[----:B------:R-:W0:-:S00]  /*28b40*/  USETMAXREG.DEALLOC.CTAPOOL 0x18 ;  /* 0x00000018000079c8 */ /* 0x000e0000080e0500 */
[----:B------:R-:W-:-:S13]  /*28b50*/  ISETP.NE.AND P0, PT, RZ, UR8, PT ;  /* 0x00000008ff007c0c */ /* 0x000fda000bf05270 */
[----:B------:R-:W-:Y:S05]  /*28b60*/  @P0 EXIT ;  /* 0x000000000000094d */ /* 0x000fea0003800000 */
[----:B0-----:R-:W-:Y:S01]  /*28b70*/  LOP3.LUT P0, RZ, R6, 0xff, RZ, 0xc0, !PT ;  /* 0x000000ff06ff7812 */ /* 0x001fe2000780c0ff */
[----:B------:R-:W-:Y:S02]  /*28b80*/  IMAD.MOV.U32 R6, RZ, RZ, 0x1 ;  /* 0x00000001ff067424 */ /* 0x000fe400078e00ff */
[----:B------:R-:W-:-:S10]  /*28b90*/  IMAD.MOV.U32 R7, RZ, RZ, RZ ;  /* 0x000000ffff077224 */ /* 0x000fd400078e00ff */
[----:B------:R-:W-:Y:S05]  /*28ba0*/  @!P0 BRA `(.L_x_559) ;  /* 0x0000000c00a48947 */ /* 0x000fea0003800000 */
[----:B------:R-:W0:Y:S01]  /*28bb0*/  LDC R0, c[0x0][0x28c] ;  /* 0x0000a300ff007b82 */ /* 0x000e220000000800 */
[----:B------:R-:W-:Y:S01]  /*28bc0*/  UMOV UR17, 0x1 ;  /* 0x0000000100117882 */ /* 0x000fe20000000000 */
[----:B------:R-:W-:Y:S01]  /*28bd0*/  ULDC UR9, c[0x0][0xc] ;  /* 0x0000030000097ab9 */ /* 0x000fe20000000800 */
[----:B------:R-:W-:Y:S01]  /*28be0*/  ULDC UR16, c[0x0][0x10] ;  /* 0x0000040000107ab9 */ /* 0x000fe20000000800 */
[----:B------:R-:W-:Y:S01]  /*28bf0*/  ULDC UR5, c[0x0][0x658] ;  /* 0x0001960000057ab9 */ /* 0x000fe20000000800 */
[----:B------:R-:W-:Y:S01]  /*28c00*/  UMOV UR7, 0xffffffff ;  /* 0xffffffff00077882 */ /* 0x000fe20000000000 */
[----:B------:R-:W-:Y:S01]  /*28c10*/  BSSY B0, `(.L_x_559) ;  /* 0x00000e2000007945 */ /* 0x000fe20003800000 */
[----:B------:R-:W-:Y:S01]  /*28c20*/  USHF.L.U32 UR7, UR7, UR5, URZ ;  /* 0x0000000507077299 */ /* 0x000fe2000800063f */
[----:B------:R-:W1:Y:S01]  /*28c30*/  S2UR UR8, SR_CgaCtaId ;  /* 0x00000000000879c3 */ /* 0x000e620000008800 */
[----:B------:R-:W-:Y:S01]  /*28c40*/  IMAD.MOV.U32 R9, RZ, RZ, 0x1 ;  /* 0x00000001ff097424 */ /* 0x000fe200078e00ff */
[----:B------:R-:W-:Y:S01]  /*28c50*/  ULDC UR4, c[0x0][0x600] ;  /* 0x0001800000047ab9 */ /* 0x000fe20000000800 */
[----:B------:R-:W-:Y:S01]  /*28c60*/  IMAD.MOV.U32 R6, RZ, RZ, 0x1 ;  /* 0x00000001ff067424 */ /* 0x000fe200078e00ff */
[----:B------:R-:W-:Y:S01]  /*28c70*/  UMOV UR18, 0x11 ;  /* 0x0000001100127882 */ /* 0x000fe20000000000 */
[----:B------:R-:W-:Y:S01]  /*28c80*/  IMAD.MOV.U32 R7, RZ, RZ, RZ ;  /* 0x000000ffff077224 */ /* 0x000fe200078e00ff */
[----:B------:R-:W-:-:S02]  /*28c90*/  USHF.L.U32 UR5, UR17, UR5, URZ ;  /* 0x0000000511057299 */ /* 0x000fc4000800063f */
[----:B------:R-:W-:Y:S02]  /*28ca0*/  ULOP3.LUT UR27, UR13, 0x2, URZ, 0xfc, !UPT ;  /* 0x000000020d1b7892 */ /* 0x000fe4000f8efc3f */
[----:B------:R-:W-:Y:S02]  /*28cb0*/  UIADD3 UR4, UR4, -0x1, URZ ;  /* 0xffffffff04047890 */ /* 0x000fe4000fffe03f */
[----:B------:R-:W-:Y:S01]  /*28cc0*/  ULOP3.LUT UR7, URZ, UR7, URZ, 0x33, !UPT ;  /* 0x000000073f077292 */ /* 0x000fe2000f8e333f */
[----:B------:R-:W-:Y:S01]  /*28cd0*/  ULDC.64 UR32, c[0x0][0x198] ;  /* 0x0000660000207ab9 */ /* 0x000fe20000000a00 */
[----:B0-----:R-:W-:-:S05]  /*28ce0*/  VIADD R0, R0, 0x7f ;  /* 0x0000007f00007836 */ /* 0x001fca0000000000 */
[----:B------:R-:W-:Y:S01]  /*28cf0*/  SHF.R.S32.HI R3, RZ, 0x1f, R0 ;  /* 0x0000001fff037819 */ /* 0x000fe20000011400 */
[----:B-1----:R-:W-:-:S03]  /*28d00*/  USHF.R.U32.HI UR28, URZ, 0x2, UR8 ;  /* 0x000000023f1c7899 */ /* 0x002fc60008011608 */
[----:B------:R-:W-:Y:S01]  /*28d10*/  LEA.HI R0, R3, R0, RZ, 0x7 ;  /* 0x0000000003007211 */ /* 0x000fe200078f38ff */
[----:B------:R-:W-:Y:S02]  /*28d20*/  ULOP3.LUT UR10, UR8, 0x3, URZ, 0xc0, !UPT ;  /* 0x00000003080a7892 */ /* 0x000fe4000f8ec03f */
[----:B------:R-:W-:Y:S01]  /*28d30*/  USHF.L.U32 UR6, UR8, 0x6, URZ ;  /* 0x0000000608067899 */ /* 0x000fe2000800063f */
[----:B------:R-:W-:Y:S01]  /*28d40*/  SHF.R.S32.HI R0, RZ, 0x7, R0 ;  /* 0x00000007ff007819 */ /* 0x000fe20000011400 */
[----:B------:R-:W-:Y:S02]  /*28d50*/  USHF.L.U32 UR29, UR8, 0xd, URZ ;  /* 0x0000000d081d7899 */ /* 0x000fe4000800063f */
[----:B------:R-:W-:Y:S02]  /*28d60*/  ULOP3.LUT UR8, UR8, 0xfffffffc, URZ, 0xc0, !UPT ;  /* 0xfffffffc08087892 */ /* 0x000fe4000f8ec03f */
[----:B------:R-:W-:Y:S01]  /*28d70*/  UISETP.GT.U32.AND UP0, UPT, UR10, 0xffff, UPT ;  /* 0x0000ffff0a00788c */ /* 0x000fe2000bf04070 */
[----:B------:R-:W-:Y:S01]  /*28d80*/  VIADD R15, R0, 0x1 ;  /* 0x00000001000f7836 */ /* 0x000fe20000000000 */
[----:B------:R-:W-:-:S02]  /*28d90*/  ULOP3.LUT UR12, UR8, 0x1, URZ, 0xfc, !UPT ;  /* 0x00000001080c7892 */ /* 0x000fc4000f8efc3f */
[----:B------:R-:W-:Y:S02]  /*28da0*/  ULOP3.LUT UR14, UR8, 0x2, URZ, 0xfc, !UPT ;  /* 0x00000002080e7892 */ /* 0x000fe4000f8efc3f */
[----:B------:R-:W-:Y:S02]  /*28db0*/  USHF.L.U32 UR11, UR17, UR8, URZ ;  /* 0x00000008110b7299 */ /* 0x000fe4000800063f */
[----:B------:R-:W-:Y:S02]  /*28dc0*/  ULOP3.LUT UR15, UR8, 0x3, URZ, 0xfc, !UPT ;  /* 0x00000003080f7892 */ /* 0x000fe4000f8efc3f */
[----:B------:R-:W-:Y:S02]  /*28dd0*/  UIMAD.WIDE.U32 UR8, UR9, UR16, URZ ;  /* 0x00000010090872a5 */ /* 0x000fe4000f8e003f */
[----:B------:R-:W-:Y:S02]  /*28de0*/  USHF.L.U32 UR12, UR17, UR12, URZ ;  /* 0x0000000c110c7299 */ /* 0x000fe4000800063f */
[----:B------:R-:W-:-:S02]  /*28df0*/  USHF.L.U32 UR14, UR17, UR14, URZ ;  /* 0x0000000e110e7299 */ /* 0x000fc4000800063f */
[----:B------:R-:W-:Y:S01]  /*28e00*/  USEL UR10, UR10, 0xffff, !UP0 ;  /* 0x0000ffff0a0a7887 */ /* 0x000fe2000c000000 */
[----:B------:R-:W-:Y:S01]  /*28e10*/  ULDC UR16, c[0x0][0x14] ;  /* 0x0000050000107ab9 */ /* 0x000fe20000000800 */
[----:B------:R-:W-:Y:S02]  /*28e20*/  USHF.L.U32 UR15, UR17, UR15, URZ ;  /* 0x0000000f110f7299 */ /* 0x000fe4000800063f */
[----:B------:R-:W-:Y:S02]  /*28e30*/  UIMAD.WIDE.U32 UR22, UR8, UR16, URZ ;  /* 0x00000010081672a5 */ /* 0x000fe4000f8e003f */
[----:B------:R-:W-:Y:S02]  /*28e40*/  UIMAD UR16, UR9, UR16, URZ ;  /* 0x00000010091072a4 */ /* 0x000fe4000f8e023f */
[----:B------:R-:W-:Y:S02]  /*28e50*/  ULOP3.LUT UR11, UR14, UR11, UR12, 0xfe, !UPT ;  /* 0x0000000b0e0b7292 */ /* 0x000fe4000f8efe0c */
[----:B------:R-:W-:-:S02]  /*28e60*/  ULOP3.LUT UR10, UR10, 0xffff, URZ, 0xc0, !UPT ;  /* 0x0000ffff0a0a7892 */ /* 0x000fc4000f8ec03f */
[----:B------:R-:W-:Y:S02]  /*28e70*/  ULOP3.LUT UR6, UR6, 0xc0, URZ, 0xc0, !UPT ;  /* 0x000000c006067892 */ /* 0x000fe4000f8ec03f */
[----:B------:R-:W-:Y:S02]  /*28e80*/  UIADD3 UR16, UR23, UR16, URZ ;  /* 0x0000001017107290 */ /* 0x000fe4000fffe03f */
[----:B------:R-:W-:Y:S02]  /*28e90*/  ULOP3.LUT UR17, UR11, UR15, URZ, 0xfc, !UPT ;  /* 0x0000000f0b117292 */ /* 0x000fe4000f8efc3f */
[----:B------:R-:W-:-:S12]  /*28ea0*/  USHF.L.U32 UR18, UR18, UR10, URZ ;  /* 0x0000000a12127299 */ /* 0x000fd8000800063f */
.L_x_570:
[----:B------:R-:W-:-:S03]  /*28eb0*/  UMOV UR8, 0xffffffff ;  /* 0xffffffff00087882 */ /* 0x000fc60000000000 */
[----:B------:R-:W-:Y:S05]  /*28ec0*/  BRA.DIV UR8, `(.L_x_560) ;  /* 0x0000000e08b47947 */ /* 0x000fea000b800000 */
[----:B------:R-:W-:-:S13]  /*28ed0*/  ELECT P0, URZ, PT ;  /* 0x00000000003f782f */ /* 0x000fda0003800000 */
.L_x_580:
[----:B------:R-:W0:Y:S01]  /*28ee0*/  LDC R2, c[0x0][0x28c] ;  /* 0x0000a300ff027b82 */ /* 0x000e220000000800 */
[----:B------:R-:W-:Y:S01]  /*28ef0*/  BSSY B1, `(.L_x_561) ;  /* 0x000003d000017945 */ /* 0x000fe20003800000 */
[----:B0-----:R-:W-:-:S13]  /*28f00*/  ISETP.LT.OR P0, PT, R2, 0x1, !P0 ;  /* 0x000000010200780c */ /* 0x001fda0004701670 */
[----:B------:R-:W-:Y:S05]  /*28f10*/  @P0 BRA `(.L_x_562) ;  /* 0x0000000000e80947 */ /* 0x000fea0003800000 */
[----:B------:R-:W-:Y:S01]  /*28f20*/  LEA R2, R5, UR28, 0x1 ;  /* 0x0000001c05027c11 */ /* 0x000fe2000f8e08ff */
[----:B------:R-:W-:Y:S01]  /*28f30*/  IMAD.MOV.U32 R13, RZ, RZ, RZ ;  /* 0x000000ffff0d7224 */ /* 0x000fe200078e00ff */
[----:B------:R-:W-:Y:S01]  /*28f40*/  LEA R4, R4, UR6, 0x8 ;  /* 0x0000000604047c11 */ /* 0x000fe2000f8e40ff */
[----:B------:R-:W-:Y:S02]  /*28f50*/  IMAD.MOV.U32 R3, RZ, RZ, R15 ;  /* 0x000000ffff037224 */ /* 0x000fe400078e000f */
[----:B------:R-:W-:Y:S02]  /*28f60*/  IMAD.SHL.U32 R2, R2, 0x80, RZ ;  /* 0x0000008002027824 */ /* 0x000fe400078e00ff */
[----:B------:R-:W-:Y:S02]  /*28f70*/  IMAD.MOV.U32 R5, RZ, RZ, R6 ;  /* 0x000000ffff057224 */ /* 0x000fe400078e0006 */
[----:B------:R-:W-:-:S07]  /*28f80*/  IMAD.MOV.U32 R8, RZ, RZ, R7 ;  /* 0x000000ffff087224 */ /* 0x000fce00078e0007 */
.L_x_565:
[----:B------:R-:W0:Y:S01]  /*28f90*/  S2R R12, SR_CgaCtaId ;  /* 0x00000000000c7919 */ /* 0x000e220000008800 */
[----:B------:R-:W-:Y:S01]  /*28fa0*/  MOV R11, 0x400 ;  /* 0x00000400000b7802 */ /* 0x000fe20000000f00 */
[----:B------:R-:W1:Y:S03]  /*28fb0*/  S2R R14, SR_TID.X ;  /* 0x00000000000e7919 */ /* 0x000e660000002100 */
[----:B0-----:R-:W-:Y:S02]  /*28fc0*/  LEA R17, R12, R11, 0x18 ;  /* 0x0000000b0c117211 */ /* 0x001fe400078ec0ff */
[----:B------:R-:W-:Y:S02]  /*28fd0*/  SHF.L.U32 R11, R5, 0x1f, RZ ;  /* 0x0000001f050b7819 */ /* 0x000fe400000006ff */
[----:B-1----:R-:W-:Y:S01]  /*28fe0*/  LOP3.LUT P1, RZ, R14, 0x7f, RZ, 0xc0, !PT ;  /* 0x0000007f0eff7812 */ /* 0x002fe2000782c0ff */
[----:B------:R-:W-:-:S04]  /*28ff0*/  IMAD R12, R8, 0x8, R17 ;  /* 0x00000008080c7824 */ /* 0x000fc800078e0211 */
[----:B------:R-:W0:Y:S02]  /*29000*/  SYNCS.PHASECHK.TRANS64.TRYWAIT P0, [R12+URZ+0x18], R11 ;  /* 0x0000180b0c0075a7 */ /* 0x000e24000800017f */
[----:B0-----:R-:W-:Y:S06]  /*29010*/  @!P0 BRA `(.L_x_563) ;  /* 0x0000000c00808947 */ /* 0x001fec0003800000 */
.L_x_581:
[----:B0-----:R-:W0:Y:S01]  /*29020*/  @!P1 LDC R11, c[0x0][0x500] ;  /* 0x00014000ff0b9b82 */ /* 0x001e220000000800 */
[----:B------:R-:W-:-:S04]  /*29030*/  UPRMT UR8, UR27, 0x9910, URZ ;  /* 0x000099101b087896 */ /* 0x000fc8000800003f */
[----:B------:R-:W-:-:S06]  /*29040*/  UISETP.NE.AND UP0, UPT, UR8, 0x2, UPT ;  /* 0x000000020800788c */ /* 0x000fcc000bf05270 */
[----:B------:R-:W-:Y:S01]  /*29050*/  PLOP3.LUT P0, PT, PT, PT, UP0, 0x80, 0x0 ;  /* 0x000000000000781c */ /* 0x000fe20003f0f008 */
[----:B0-----:R0:W-:-:S12]  /*29060*/  @!P1 SYNCS.ARRIVE.TRANS64 RZ, [R12+URZ], R11 ;  /* 0x0000000b0cff99a7 */ /* 0x0011d8000800003f */
[----:B------:R-:W-:Y:S05]  /*29070*/  @P0 BRA `(.L_x_564) ;  /* 0x0000000000040947 */ /* 0x000fea0003800000 */
[----:B------:R-:W-:Y:S01]  /*29080*/  BPT.TRAP 0x1 ;  /* 0x000000040000795c */ /* 0x000fe20000300000 */
.L_x_564:
[----:B------:R-:W-:Y:S01]  /*29090*/  R2UR UR8, R8 ;  /* 0x00000000080872ca */ /* 0x000fe200000e0000 */
[----:B------:R-:W-:Y:S01]  /*290a0*/  VIADD R3, R3, 0xffffffff ;  /* 0xffffffff03037836 */ /* 0x000fe20000000000 */
[----:B------:R-:W-:Y:S01]  /*290b0*/  R2UR UR25, R17 ;  /* 0x00000000111972ca */ /* 0x000fe200000e0000 */
[----:B------:R-:W-:Y:S01]  /*290c0*/  UIADD3 UR14, UP0, UR32, 0xf0, URZ ;  /* 0x000000f0200e7890 */ /* 0x000fe2000ff1e03f */
[----:B------:R-:W-:Y:S01]  /*290d0*/  R2UR UR26, R2 ;  /* 0x00000000021a72ca */ /* 0x000fe200000e0000 */
[----:B------:R-:W-:Y:S01]  /*290e0*/  UIADD3 UR34, UP1, UR32, 0x1f0, URZ ;  /* 0x000001f020227890 */ /* 0x000fe2000ff3e03f */
[----:B------:R-:W-:Y:S01]  /*290f0*/  R2UR UR9, R12 ;  /* 0x000000000c0972ca */ /* 0x000fe200000e0000 */
[----:B------:R-:W-:Y:S01]  /*29100*/  UIADD3.X UR15, URZ, UR33, URZ, UP0, !UPT ;  /* 0x000000213f0f7290 */ /* 0x000fe200087fe43f */
[----:B------:R-:W-:Y:S01]  /*29110*/  R2UR UR10, R13 ;  /* 0x000000000d0a72ca */ /* 0x000fe200000e0000 */
[----:B------:R-:W-:Y:S01]  /*29120*/  UPRMT UR19, URZ, 0x5410, UR18 ;  /* 0x000054103f137896 */ /* 0x000fe20008000012 */
[----:B------:R-:W-:Y:S01]  /*29130*/  R2UR UR12, R10 ;  /* 0x000000000a0c72ca */ /* 0x000fe200000e0000 */
[----:B------:R-:W-:Y:S01]  /*29140*/  VIADD R8, R8, 0x1 ;  /* 0x0000000108087836 */ /* 0x000fe20000000000 */
[----:B------:R-:W-:Y:S01]  /*29150*/  R2UR UR30, R4 ;  /* 0x00000000041e72ca */ /* 0x000fe200000e0000 */
[----:B------:R-:W-:Y:S01]  /*29160*/  USHF.L.U32 UR8, UR8, 0xf, URZ ;  /* 0x0000000f08087899 */ /* 0x000fe2000800063f */
[----:B------:R-:W-:Y:S01]  /*29170*/  ISETP.GT.AND P1, PT, R3, 0x1, PT ;  /* 0x000000010300780c */ /* 0x000fe20003f24270 */
[----:B------:R-:W-:Y:S01]  /*29180*/  UPRMT UR31, URZ, 0x5410, UR17 ;  /* 0x000054103f1f7896 */ /* 0x000fe20008000011 */
[C---:B------:R-:W-:Y:S01]  /*29190*/  ISETP.NE.AND P0, PT, R8.reuse, 0x3, PT ;  /* 0x000000030800780c */ /* 0x040fe20003f05270 */
[----:B------:R-:W-:Y:S01]  /*291a0*/  ULEA UR11, UR28, UR8, 0xe ;  /* 0x000000081c0b7291 */ /* 0x000fe2000f8e703f */
[----:B------:R-:W-:Y:S01]  /*291b0*/  VIADD R13, R13, 0x80 ;  /* 0x000000800d0d7836 */ /* 0x000fe20000000000 */
[----:B------:R-:W-:Y:S01]  /*291c0*/  ULOP3.LUT UR8, UR8, 0x6000, UR29, 0xf8, !UPT ;  /* 0x0000600008087892 */ /* 0x000fe2000f8ef81d */
[----:B0-----:R-:W-:Y:S01]  /*291d0*/  SEL R12, RZ, 0x1, P0 ;  /* 0x00000001ff0c7807 */ /* 0x001fe20000000000 */
[----:B------:R-:W-:Y:S01]  /*291e0*/  UIADD3 UR24, UR25, 0x100, UR11 ;  /* 0x0000010019187890 */ /* 0x000fe2000fffe00b */
[----:B------:R-:W-:Y:S01]  /*291f0*/  SEL R8, R8, RZ, P0 ;  /* 0x000000ff08087207 */ /* 0x000fe20000000000 */
[----:B------:R-:W-:Y:S01]  /*29200*/  UIADD3 UR25, UR25, 0x18100, UR8 ;  /* 0x0001810019197890 */ /* 0x000fe2000fffe008 */
[----:B------:R-:W-:Y:S01]  /*29210*/  LOP3.LUT R5, R5, R12, RZ, 0x3c, !PT ;  /* 0x0000000c05057212 */ /* 0x000fe200078e3cff */
[----:B------:R-:W-:Y:S01]  /*29220*/  UIADD3.X UR35, URZ, UR33, URZ, UP1, !UPT ;  /* 0x000000213f237290 */ /* 0x000fe20008ffe43f */
[----:B------:R-:W-:Y:S01]  /*29230*/  UMOV UR20, 0x0 ;  /* 0x0000000000147882 */ /* 0x000fe20000000000 */
[----:B------:R-:W-:Y:S01]  /*29240*/  UMOV UR21, 0x10000000 ;  /* 0x1000000000157882 */ /* 0x000fe20000000000 */
[----:B------:R-:W-:Y:S01]  /*29250*/  UMOV UR11, UR26 ;  /* 0x0000001a000b7c82 */ /* 0x000fe20008000000 */
[----:B------:R-:W-:-:S02]  /*29260*/  UMOV UR8, UR24 ;  /* 0x0000001800087c82 */ /* 0x000fc40008000000 */
[----:B------:R0:W-:Y:S02]  /*29270*/  UTMALDG.3D.MULTICAST [UR8], [UR14], UR19, desc[UR20] ;  /* 0x000014080e0073b4 */ /* 0x0001e40008011813 */
[----:B0-----:R-:W-:Y:S01]  /*29280*/  UMOV UR8, UR25 ;  /* 0x0000001900087c82 */ /* 0x001fe20008000000 */
[----:B------:R-:W-:Y:S02]  /*29290*/  UMOV UR11, UR30 ;  /* 0x0000001e000b7c82 */ /* 0x000fe40008000000 */
[----:B------:R0:W-:Y:S02]  /*292a0*/  UTMALDG.3D.MULTICAST [UR8], [UR34], UR31, desc[UR20] ;  /* 0x00001408220073b4 */ /* 0x0001e4000801181f */
[----:B0-----:R-:W-:Y:S05]  /*292b0*/  @P1 BRA `(.L_x_565) ;  /* 0xfffffffc00341947 */ /* 0x001fea000383ffff */
.L_x_562:
[----:B------:R-:W-:Y:S05]  /*292c0*/  BSYNC B1 ;  /* 0x0000000000017941 */ /* 0x000fea0003800000 */
.L_x_561:
[----:B------:R-:W2:Y:S01]  /*292d0*/  LDL.LU R16, [R1+0x458] ;  /* 0x0004580001107983 */ /* 0x000ea20000300800 */
[----:B------:R-:W-:Y:S01]  /*292e0*/  LOP3.LUT P0, RZ, R9, 0xff, RZ, 0xc0, !PT ;  /* 0x000000ff09ff7812 */ /* 0x000fe2000780c0ff */
[C---:B------:R-:W-:Y:S01]  /*292f0*/  IMAD.IADD R4, R0.reuse, 0x1, R7 ;  /* 0x0000000100047824 */ /* 0x040fe200078e0207 */
[----:B------:R-:W-:Y:S01]  /*29300*/  ULDC.64 UR8, c[0x0][0x650] ;  /* 0x0001940000087ab9 */ /* 0x000fe20000000a00 */
[----:B------:R-:W3:Y:S01]  /*29310*/  LDL.LU R14, [R1+0x45c] ;  /* 0x00045c00010e7983 */ /* 0x000ee20000300800 */
[----:B------:R-:W-:Y:S01]  /*29320*/  ISETP.GE.U32.AND P1, PT, R0, 0x3, PT ;  /* 0x000000030000780c */ /* 0x000fe20003f26070 */
[----:B------:R-:W-:Y:S01]  /*29330*/  BSSY B1, `(.L_x_566) ;  /* 0x000006d000017945 */ /* 0x000fe20003800000 */
[----:B------:R-:W-:Y:S01]  /*29340*/  IMAD.MOV.U32 R10, RZ, RZ, -0x1 ;  /* 0xffffffffff0a7424 */ /* 0x000fe200078e00ff */
[----:B------:R-:W-:-:S06]  /*29350*/  PRMT R9, RZ, 0x7610, R9 ;  /* 0x00007610ff097816 */ /* 0x000fcc0000000009 */
[----:B------:R-:W0:Y:S01]  /*29360*/  @P0 S2R R3, SR_CgaCtaId ;  /* 0x0000000000030919 */ /* 0x000e220000008800 */
[----:B------:R-:W-:-:S04]  /*29370*/  @P0 MOV R2, 0x400 ;  /* 0x0000040000020802 */ /* 0x000fc80000000f00 */
[----:B0-----:R-:W-:-:S04]  /*29380*/  @P0 LEA R2, R3, R2, 0x18 ;  /* 0x0000000203020211 */ /* 0x001fc800078ec0ff */
[----:B------:R0:W-:Y:S01]  /*29390*/  @P0 SYNCS.ARRIVE.TRANS64.A1T0 RZ, [R2+URZ+0x48], RZ ;  /* 0x000048ff02ff09a7 */ /* 0x0001e2000810003f */
[----:B------:R-:W-:-:S04]  /*293a0*/  ISETP.GT.U32.AND P0, PT, R4, 0x2, PT ;  /* 0x000000020400780c */ /* 0x000fc80003f04070 */
[----:B------:R-:W-:Y:S01]  /*293b0*/  ISETP.LT.U32.AND P0, PT, R0, 0x3, P0 ;  /* 0x000000030000780c */ /* 0x000fe20000701070 */
[----:B0-----:R-:W-:-:S05]  /*293c0*/  IMAD.WIDE.U32 R2, R4, -0x55555555, RZ ;  /* 0xaaaaaaab04027825 */ /* 0x001fca00078e00ff */
[----:B------:R-:W-:Y:S02]  /*293d0*/  SHF.R.U32.HI R5, RZ, 0x1, R3 ;  /* 0x00000001ff057819 */ /* 0x000fe40000011603 */
[----:B------:R-:W-:Y:S02]  /*293e0*/  SEL R3, RZ, 0x1, !P0 ;  /* 0x00000001ff037807 */ /* 0x000fe40004000000 */
[----:B------:R-:W-:Y:S01]  /*293f0*/  PRMT R2, RZ, 0x7610, R2 ;  /* 0x00007610ff027816 */ /* 0x000fe20000000002 */
[----:B------:R-:W-:Y:S01]  /*29400*/  IMAD R7, R5, -0x3, R4 ;  /* 0xfffffffd05077824 */ /* 0x000fe200078e0204 */
[----:B------:R-:W-:Y:S01]  /*29410*/  LOP3.LUT R6, R6, R3, RZ, 0x3c, !PT ;  /* 0x0000000306067212 */ /* 0x000fe200078e3cff */
[----:B------:R-:W-:-:S03]  /*29420*/  IMAD.MOV.U32 R4, RZ, RZ, -0x1 ;  /* 0xffffffffff047424 */ /* 0x000fc600078e00ff */
[----:B------:R-:W-:Y:S01]  /*29430*/  @P1 LOP3.LUT R6, R6, 0x1, R5, 0x78, !PT ;  /* 0x0000000106061812 */ /* 0x000fe200078e7805 */
[----:B------:R-:W-:Y:S01]  /*29440*/  IMAD.MOV.U32 R5, RZ, RZ, -0x1 ;  /* 0xffffffffff057424 */ /* 0x000fe200078e00ff */
[----:B---3--:R-:W-:-:S04]  /*29450*/  IADD3 R14, P0, R14, UR22, RZ ;  /* 0x000000160e0e7c10 */ /* 0x008fc8000ff1e0ff */
[----:B--2---:R-:W-:Y:S01]  /*29460*/  IADD3.X R16, R16, UR16, RZ, P0, !PT ;  /* 0x0000001010107c10 */ /* 0x004fe200087fe4ff */
[----:B------:R0:W-:Y:S01]  /*29470*/  STL [R1+0x45c], R14 ;  /* 0x00045c0e01007387 */ /* 0x0001e20000100800 */
[----:B------:R-:W-:-:S03]  /*29480*/  ISETP.GE.U32.AND P0, PT, R14, UR8, PT ;  /* 0x000000080e007c0c */ /* 0x000fc6000bf06070 */
[----:B------:R0:W-:Y:S01]  /*29490*/  STL [R1+0x458], R16 ;  /* 0x0004581001007387 */ /* 0x0001e20000100800 */
[----:B------:R-:W-:-:S13]  /*294a0*/  ISETP.GE.U32.AND.EX P0, PT, R16, UR9, PT, P0 ;  /* 0x0000000910007c0c */ /* 0x000fda000bf06100 */
[----:B0-----:R-:W-:Y:S05]  /*294b0*/  @P0 BRA `(.L_x_567) ;  /* 0x0000000400500947 */ /* 0x001fea0003800000 */
[----:B------:R-:W0:Y:S01]  /*294c0*/  S2R R8, SR_CTAID.X ;  /* 0x0000000000087919 */ /* 0x000e220000002500 */
[----:B------:R-:W-:Y:S01]  /*294d0*/  ULDC UR8, c[0x0][0x150] ;  /* 0x0000540000087ab9 */ /* 0x000fe20000000800 */
[----:B------:R-:W1:Y:S01]  /*294e0*/  LDC R3, c[0x0][0x144] ;  /* 0x00005100ff037b82 */ /* 0x000e620000000800 */
[----:B------:R-:W-:Y:S01]  /*294f0*/  ULDC UR11, c[0x0][0x630] ;  /* 0x00018c00000b7ab9 */ /* 0x000fe20000000800 */
[----:B------:R-:W2:Y:S06]  /*29500*/  S2R R5, SR_CTAID.Y ;  /* 0x0000000000057919 */ /* 0x000eac0000002600 */
[----:B------:R-:W3:Y:S01]  /*29510*/  LDC R12, c[0x0][0x148] ;  /* 0x00005200ff0c7b82 */ /* 0x000ee20000000800 */
[----:B0-----:R-:W-:-:S02]  /*29520*/  I2FP.F32.U32 R2, R8 ;  /* 0x0000000800027245 */ /* 0x001fc40000201000 */
[----:B--2---:R-:W-:-:S03]  /*29530*/  I2FP.F32.U32 R4, R5 ;  /* 0x0000000500047245 */ /* 0x004fc60000201000 */
[----:B------:R-:W-:Y:S01]  /*29540*/  FMUL R2, R2, UR8 ;  /* 0x0000000802027c20 */ /* 0x000fe20008400000 */
[----:B------:R-:W-:Y:S02]  /*29550*/  ULDC UR8, c[0x0][0x154] ;  /* 0x0000550000087ab9 */ /* 0x000fe40000000800 */
[----:B------:R-:W-:Y:S01]  /*29560*/  FMUL R10, R4, UR8 ;  /* 0x00000008040a7c20 */ /* 0x000fe20008400000 */
[----:B------:R-:W-:Y:S02]  /*29570*/  ULDC.64 UR8, c[0x0][0x628] ;  /* 0x00018a0000087ab9 */ /* 0x000fe40000000a00 */
[----:B------:R-:W0:Y:S01]  /*29580*/  F2I.U32.TRUNC.NTZ R2, R2 ;  /* 0x0000000200027305 */ /* 0x000e22000020f000 */
[----:B------:R-:W-:-:S04]  /*29590*/  ISETP.NE.U32.AND P0, PT, RZ, UR8, PT ;  /* 0x00000008ff007c0c */ /* 0x000fc8000bf05070 */
[----:B------:R-:W-:-:S03]  /*295a0*/  ISETP.NE.AND.EX P0, PT, RZ, UR9, PT, P0 ;  /* 0x00000009ff007c0c */ /* 0x000fc6000bf05300 */
[----:B------:R-:W2:Y:S01]  /*295b0*/  F2I.U32.TRUNC.NTZ R10, R10 ;  /* 0x0000000a000a7305 */ /* 0x000ea2000020f000 */
[----:B0-----:R-:W-:Y:S02]  /*295c0*/  IMAD.MOV R4, RZ, RZ, -R2 ;  /* 0x000000ffff047224 */ /* 0x001fe400078e0a02 */
[----:B------:R-:W-:Y:S02]  /*295d0*/  IMAD.MOV.U32 R2, RZ, RZ, R14 ;  /* 0x000000ffff027224 */ /* 0x000fe400078e000e */
[----:B-1----:R-:W-:Y:S02]  /*295e0*/  IMAD R8, R3, R4, R8 ;  /* 0x0000000403087224 */ /* 0x002fe400078e0208 */
[----:B--2---:R-:W-:-:S04]  /*295f0*/  IMAD.MOV R3, RZ, RZ, -R10 ;  /* 0x000000ffff037224 */ /* 0x004fc800078e0a0a */
[----:B---3--:R-:W-:Y:S02]  /*29600*/  @P4 IMAD R8, R12, R3, R5 ;  /* 0x000000030c084224 */ /* 0x008fe400078e0205 */
[----:B------:R-:W-:Y:S01]  /*29610*/  IMAD.MOV.U32 R3, RZ, RZ, R16 ;  /* 0x000000ffff037224 */ /* 0x000fe200078e0010 */
[----:B------:R-:W-:Y:S06]  /*29620*/  @!P0 BRA `(.L_x_568) ;  /* 0x0000000000288947 */ /* 0x000fec0003800000 */
[----:B------:R-:W-:Y:S02]  /*29630*/  ULDC UR10, c[0x0][0x634] ;  /* 0x00018d00000a7ab9 */ /* 0x000fe40000000800 */
[----:B------:R-:W-:-:S05]  /*29640*/  IADD3 R3, P0, R14, UR10, RZ ;  /* 0x0000000a0e037c10 */ /* 0x000fca000ff1e0ff */
[----:B------:R-:W-:-:S04]  /*29650*/  IMAD.X R11, RZ, RZ, R16, P0 ;  /* 0x000000ffff0b7224 */ /* 0x000fc800000e0610 */
[----:B------:R-:W-:-:S04]  /*29660*/  IMAD.WIDE.U32 R4, R11, UR8, RZ ;  /* 0x000000080b047c25 */ /* 0x000fc8000f8e00ff */
[----:B------:R-:W-:-:S04]  /*29670*/  IMAD.WIDE.U32 R4, P0, R3, UR9, R4 ;  /* 0x0000000903047c25 */ /* 0x000fc8000f800004 */
[----:B------:R-:W-:-:S04]  /*29680*/  IMAD.WIDE.U32 R2, R3, UR8, RZ ;  /* 0x0000000803027c25 */ /* 0x000fc8000f8e00ff */
[----:B------:R-:W-:Y:S01]  /*29690*/  IMAD.MOV.U32 R2, RZ, RZ, R5 ;  /* 0x000000ffff027224 */ /* 0x000fe200078e0005 */
[----:B------:R-:W-:Y:S01]  /*296a0*/  IADD3 RZ, P1, R3, R4, RZ ;  /* 0x0000000403ff7210 */ /* 0x000fe20007f3e0ff */
[----:B------:R-:W-:-:S04]  /*296b0*/  IMAD.X R3, RZ, RZ, RZ, P0 ;  /* 0x000000ffff037224 */ /* 0x000fc800000e06ff */
[----:B------:R-:W-:-:S08]  /*296c0*/  IMAD.WIDE.U32.X R2, R11, UR9, R2, P1 ;  /* 0x000000090b027c25 */ /* 0x000fd000088e0402 */
.L_x_568:
[--C-:B------:R-:W-:Y:S01]  /*296d0*/  SHF.R.U64 R10, R2, UR11, R3.reuse ;  /* 0x0000000b020a7c19 */ /* 0x100fe20008001203 */
[----:B------:R-:W-:Y:S01]  /*296e0*/  ULDC.64 UR8, c[0x0][0x620] ;  /* 0x0001880000087ab9 */ /* 0x000fe20000000a00 */
[----:B------:R-:W-:Y:S01]  /*296f0*/  SHF.R.U32.HI R2, RZ, UR11, R3 ;  /* 0x0000000bff027c19 */ /* 0x000fe20008011603 */
[----:B------:R-:W-:Y:S01]  /*29700*/  IMAD.MOV.U32 R3, RZ, RZ, R16 ;  /* 0x000000ffff037224 */ /* 0x000fe200078e0010 */
[----:B------:R-:W-:Y:S01]  /*29710*/  IADD3 R11, P0, RZ, -R10, RZ ;  /* 0x8000000aff0b7210 */ /* 0x000fe20007f1e0ff */
[----:B------:R-:W-:-:S04]  /*29720*/  ULDC.64 UR10, c[0x0][0x640] ;  /* 0x00019000000a7ab9 */ /* 0x000fc80000000a00 */
[----:B------:R-:W-:Y:S01]  /*29730*/  IMAD.X R2, RZ, RZ, ~R2, P0 ;  /* 0x000000ffff027224 */ /* 0x000fe200000e0e02 */
[----:B------:R-:W-:-:S03]  /*29740*/  ISETP.NE.U32.AND P0, PT, RZ, UR10, PT ;  /* 0x0000000aff007c0c */ /* 0x000fc6000bf05070 */
[----:B------:R-:W-:Y:S01]  /*29750*/  IMAD R2, R2, UR8, RZ ;  /* 0x0000000802027c24 */ /* 0x000fe2000f8e02ff */
[----:B------:R-:W-:-:S03]  /*29760*/  ISETP.NE.AND.EX P0, PT, RZ, UR11, PT, P0 ;  /* 0x0000000bff007c0c */ /* 0x000fc6000bf05300 */
[----:B------:R-:W-:Y:S02]  /*29770*/  IMAD R5, R11, UR9, R2 ;  /* 0x000000090b057c24 */ /* 0x000fe4000f8e0202 */
[----:B------:R-:W-:-:S04]  /*29780*/  IMAD.MOV.U32 R2, RZ, RZ, R14 ;  /* 0x000000ffff027224 */ /* 0x000fc800078e000e */
[----:B------:R-:W-:Y:S01]  /*29790*/  IMAD.WIDE.U32 R2, R11, UR8, R2 ;  /* 0x000000080b027c25 */ /* 0x000fe2000f8e0002 */
[----:B------:R-:W-:-:S03]  /*297a0*/  ULDC UR8, c[0x0][0x618] ;  /* 0x0001860000087ab9 */ /* 0x000fc60000000800 */
[----:B------:R-:W-:-:S05]  /*297b0*/  IMAD.IADD R3, R3, 0x1, R5 ;  /* 0x0000000103037824 */ /* 0x000fca00078e0205 */
[--C-:B------:R-:W-:Y:S02]  /*297c0*/  SHF.R.U64 R11, R2, UR8, R3.reuse ;  /* 0x00000008020b7c19 */ /* 0x100fe40008001203 */
[----:B------:R-:W-:Y:S01]  /*297d0*/  SHF.R.U32.HI R2, RZ, UR8, R3 ;  /* 0x00000008ff027c19 */ /* 0x000fe20008011603 */
[----:B------:R-:W-:-:S03]  /*297e0*/  ULDC UR8, c[0x0][0x608] ;  /* 0x0001820000087ab9 */ /* 0x000fc60000000800 */
[--C-:B------:R-:W-:Y:S02]  /*297f0*/  SHF.R.U64 R12, R11, UR8, R2.reuse ;  /* 0x000000080b0c7c19 */ /* 0x100fe40008001202 */
[----:B------:R-:W-:Y:S01]  /*29800*/  SHF.R.U32.HI R3, RZ, UR8, R2 ;  /* 0x00000008ff037c19 */ /* 0x000fe20008011602 */
[----:B------:R-:W-:-:S03]  /*29810*/  ULDC UR8, c[0x0][0x658] ;  /* 0x0001960000087ab9 */ /* 0x000fc60000000800 */
[--C-:B------:R-:W-:Y:S02]  /*29820*/  SHF.R.U64 R13, R12, UR8, R3.reuse ;  /* 0x000000080c0d7c19 */ /* 0x100fe40008001203 */
[----:B------:R-:W-:-:S03]  /*29830*/  SHF.R.U32.HI R14, RZ, UR8, R3 ;  /* 0x00000008ff0e7c19 */ /* 0x000fc60008011603 */
[----:B------:R-:W-:Y:S02]  /*29840*/  IMAD.MOV.U32 R2, RZ, RZ, R13 ;  /* 0x000000ffff027224 */ /* 0x000fe400078e000d */
        /* <DEDUP_REMOVED lines=12> */
.L_x_569:
[----:B------:R-:W-:Y:S01]  /*29910*/  ULDC UR8, c[0x0][0x648] ;  /* 0x0001920000087ab9 */ /* 0x000fe20000000800 */
[----:B------:R-:W-:Y:S02]  /*29920*/  LOP3.LUT R12, R12, UR7, RZ, 0xc0, !PT ;  /* 0x000000070c0c7c12 */ /* 0x000fe4000f8ec0ff */
[----:B------:R-:W-:Y:S01]  /*29930*/  SHF.R.U64 R3, R2, UR8, R3 ;  /* 0x0000000802037c19 */ /* 0x000fe20008001203 */
[----:B------:R-:W-:-:S04]  /*29940*/  ULDC UR8, c[0x0][0x638] ;  /* 0x00018e0000087ab9 */ /* 0x000fc80000000800 */
[----:B------:R-:W-:Y:S02]  /*29950*/  IMAD.MOV R2, RZ, RZ, -R3 ;  /* 0x000000ffff027224 */ /* 0x000fe400078e0a03 */
[----:B------:R-:W-:Y:S02]  /*29960*/  IMAD R5, R3, UR5, R12 ;  /* 0x0000000503057c24 */ /* 0x000fe4000f8e020c */
[----:B------:R-:W-:Y:S01]  /*29970*/  IMAD R13, R2, UR8, R13 ;  /* 0x00000008020d7c24 */ /* 0x000fe2000f8e020d */
[----:B------:R-:W-:Y:S01]  /*29980*/  ULDC UR8, c[0x0][0x610] ;  /* 0x0001840000087ab9 */ /* 0x000fe20000000800 */
[----:B------:R-:W-:Y:S01]  /*29990*/  LOP3.LUT R2, R11, UR4, RZ, 0xc0, !PT ;  /* 0x000000040b027c12 */ /* 0x000fe2000f8ec0ff */
[----:B------:R-:W-:Y:S01]  /*299a0*/  IMAD R8, R5, UR8, R8 ;  /* 0x0000000805087c24 */ /* 0x000fe2000f8e0208 */
[----:B------:R-:W-:-:S03]  /*299b0*/  ULDC UR8, c[0x0][0x600] ;  /* 0x0001800000087ab9 */ /* 0x000fc60000000800 */
[----:B------:R-:W-:Y:S02]  /*299c0*/  IMAD R13, R13, UR8, R2 ;  /* 0x000000080d0d7c24 */ /* 0x000fe4000f8e0202 */
[----:B------:R-:W-:-:S03]  /*299d0*/  IMAD.MOV.U32 R2, RZ, RZ, 0x1 ;  /* 0x00000001ff027424 */ /* 0x000fc600078e00ff */
[----:B------:R-:W-:Y:S02]  /*299e0*/  SEL R4, R13, R8, !P4 ;  /* 0x000000080d047207 */ /* 0x000fe40006000000 */
[----:B------:R-:W-:-:S07]  /*299f0*/  SEL R5, R8, R13, !P4 ;  /* 0x0000000d08057207 */ /* 0x000fce0006000000 */
.L_x_567:
[----:B------:R-:W-:Y:S05]  /*29a00*/  BSYNC B1 ;  /* 0x0000000000017941 */ /* 0x000fea0003800000 */
.L_x_566:
[----:B------:R-:W-:-:S13]  /*29a10*/  LOP3.LUT P0, RZ, R2, 0xff, RZ, 0xc0, !PT ;  /* 0x000000ff02ff7812 */ /* 0x000fda000780c0ff */
[----:B------:R-:W-:Y:S05]  /*29a20*/  @P0 BRA `(.L_x_570) ;  /* 0xfffffff400200947 */ /* 0x000fea000383ffff */
[----:B------:R-:W-:Y:S05]  /*29a30*/  BSYNC B0 ;  /* 0x0000000000007941 */ /* 0x000fea0003800000 */
.L_x_559:
[----:B------:R-:W-:-:S03]  /*29a40*/  UMOV UR8, 0xffffffff ;  /* 0xffffffff00087882 */ /* 0x000fc60000000000 */
[----:B------:R-:W-:Y:S05]  /*29a50*/  BRA.DIV UR8, `(.L_x_571) ;  /* 0x0000000608047947 */ /* 0x000fea000b800000 */
[----:B------:R-:W-:-:S13]  /*29a60*/  ELECT P0, URZ, PT ;  /* 0x00000000003f782f */ /* 0x000fda0003800000 */
.L_x_584:
[----:B------:R-:W-:Y:S04]  /*29a70*/  BSSY B0, `(.L_x_572) ;  /* 0x0000023000007945 */ /* 0x000fe80003800000 */
[----:B------:R-:W-:Y:S05]  /*29a80*/  @!P0 BRA `(.L_x_573) ;  /* 0x0000000000848947 */ /* 0x000fea0003800000 */
[----:B------:R-:W-:-:S04]  /*29a90*/  ULOP3.LUT UR8, UR13, 0x2, URZ, 0xfc, !UPT ;  /* 0x000000020d087892 */ /* 0x000fc8000f8efc3f */
[----:B------:R-:W-:-:S06]  /*29aa0*/  UISETP.NE.AND UP0, UPT, UR8, 0x3, UPT ;  /* 0x000000030800788c */ /* 0x000fcc000bf05270 */
[----:B------:R-:W-:-:S13]  /*29ab0*/  PLOP3.LUT P0, PT, PT, PT, UP0, 0x80, 0x0 ;  /* 0x000000000000781c */ /* 0x000fda0003f0f008 */
[----:B------:R-:W-:Y:S05]  /*29ac0*/  @!P0 BRA `(.L_x_574) ;  /* 0x0000000000048947 */ /* 0x000fea0003800000 */
[----:B------:R-:W-:Y:S01]  /*29ad0*/  BPT.TRAP 0x1 ;  /* 0x000000040000795c */ /* 0x000fe20000300000 */
.L_x_574:
[----:B------:R-:W0:Y:S01]  /*29ae0*/  S2R R3, SR_CgaCtaId ;  /* 0x0000000000037919 */ /* 0x000e220000008800 */
[----:B------:R-:W-:Y:S02]  /*29af0*/  MOV R0, 0x400 ;  /* 0x0000040000007802 */ /* 0x000fe40000000f00 */
[----:B------:R-:W-:Y:S02]  /*29b00*/  SHF.L.U32 R2, R6, 0x1f, RZ ;  /* 0x0000001f06027819 */ /* 0x000fe400000006ff */
[----:B0-----:R-:W-:-:S05]  /*29b10*/  LEA R0, R3, R0, 0x18 ;  /* 0x0000000003007211 */ /* 0x001fca00078ec0ff */
[----:B------:R-:W-:-:S04]  /*29b20*/  VIADD R0, R0, 0x18 ;  /* 0x0000001800007836 */ /* 0x000fc80000000000 */
[----:B------:R-:W-:-:S04]  /*29b30*/  IMAD R3, R7, 0x8, R0 ;  /* 0x0000000807037824 */ /* 0x000fc800078e0200 */
[----:B------:R-:W0:Y:S02]  /*29b40*/  SYNCS.PHASECHK.TRANS64.TRYWAIT P0, [R3+URZ], R2 ;  /* 0x00000002030075a7 */ /* 0x000e24000800017f */
[----:B0-----:R-:W-:Y:S05]  /*29b50*/  @!P0 BRA `(.L_x_575) ;  /* 0x0000000000e48947 */ /* 0x001fea0003800000 */
.L_x_585:
[----:B------:R-:W-:-:S05]  /*29b60*/  VIADD R7, R7, 0x1 ;  /* 0x0000000107077836 */ /* 0x000fca0000000000 */
[----:B------:R-:W-:-:S04]  /*29b70*/  ISETP.NE.AND P0, PT, R7, 0x3, PT ;  /* 0x000000030700780c */ /* 0x000fc80003f05270 */
[----:B0-----:R-:W-:Y:S02]  /*29b80*/  SEL R3, RZ, 0x1, P0 ;  /* 0x00000001ff037807 */ /* 0x001fe40000000000 */
[----:B------:R-:W-:Y:S02]  /*29b90*/  SEL R7, R7, RZ, P0 ;  /* 0x000000ff07077207 */ /* 0x000fe40000000000 */
[----:B------:R-:W-:-:S03]  /*29ba0*/  LOP3.LUT R5, R6, R3, RZ, 0x3c, !PT ;  /* 0x0000000306057212 */ /* 0x000fc600078e3cff */
[----:B------:R-:W-:Y:S01]  /*29bb0*/  IMAD R3, R7, 0x8, R0 ;  /* 0x0000000807037824 */ /* 0x000fe200078e0200 */
[----:B------:R-:W-:-:S04]  /*29bc0*/  SHF.L.U32 R2, R5, 0x1f, RZ ;  /* 0x0000001f05027819 */ /* 0x000fc800000006ff */
[----:B------:R-:W0:Y:S02]  /*29bd0*/  SYNCS.PHASECHK.TRANS64.TRYWAIT P0, [R3+URZ], R2 ;  /* 0x00000002030075a7 */ /* 0x000e24000800017f */
[----:B0-----:R-:W-:Y:S05]  /*29be0*/  @!P0 BRA `(.L_x_576) ;  /* 0x0000000000d48947 */ /* 0x001fea0003800000 */
.L_x_586:
[----:B0-----:R-:W-:-:S05]  /*29bf0*/  VIADD R2, R7, 0x1 ;  /* 0x0000000107027836 */ /* 0x001fca0000000000 */
[----:B------:R-:W-:-:S04]  /*29c00*/  ISETP.NE.AND P0, PT, R2, 0x3, PT ;  /* 0x000000030200780c */ /* 0x000fc80003f05270 */
[----:B------:R-:W-:Y:S02]  /*29c10*/  SEL R4, RZ, 0x1, P0 ;  /* 0x00000001ff047807 */ /* 0x000fe40000000000 */
[----:B------:R-:W-:Y:S02]  /*29c20*/  SEL R3, R2, RZ, P0 ;  /* 0x000000ff02037207 */ /* 0x000fe40000000000 */
[----:B------:R-:W-:-:S03]  /*29c30*/  LOP3.LUT R4, R5, R4, RZ, 0x3c, !PT ;  /* 0x0000000405047212 */ /* 0x000fc600078e3cff */
[----:B------:R-:W-:Y:S01]  /*29c40*/  IMAD R3, R3, 0x8, R0 ;  /* 0x0000000803037824 */ /* 0x000fe200078e0200 */
[----:B------:R-:W-:-:S07]  /*29c50*/  SHF.L.U32 R0, R4, 0x1f, RZ ;  /* 0x0000001f04007819 */ /* 0x000fce00000006ff */
.L_x_577:
[----:B0-----:R0:W1:Y:S02]  /*29c60*/  SYNCS.PHASECHK.TRANS64.TRYWAIT P0, [R3+URZ], R0 ;  /* 0x00000000030075a7 */ /* 0x001064000800017f */
[----:B-1----:R-:W-:Y:S05]  /*29c70*/  @!P0 NANOSLEEP.SYNCS 0x989680 ;  /* 0x009896800000895d */ /* 0x002fea0003900000 */
[----:B------:R-:W1:Y:S02]  /*29c80*/  @!P0 SYNCS.PHASECHK.TRANS64 P0, [R3+URZ], R0 ;  /* 0x00000000030085a7 */ /* 0x000e64000800007f */
[----:B-1----:R-:W-:Y:S05]  /*29c90*/  @!P0 BRA `(.L_x_577) ;  /* 0xfffffffc00f08947 */ /* 0x002fea000383ffff */
.L_x_573:
[----:B------:R-:W-:Y:S05]  /*29ca0*/  BSYNC B0 ;  /* 0x0000000000007941 */ /* 0x000fea0003800000 */
.L_x_572:
[----:B------:R-:W-:Y:S05]  /*29cb0*/  EXIT ;  /* 0x000000000000794d */ /* 0x000fea0003800000 */
.L_x_21:
[----:B--2---:R-:W-:-:S04]  /*29cc0*/  IMAD.U32 R3, RZ, RZ, UR6 ;  /* 0x00000006ff037e24 */ /* 0x004fc8000f8e00ff */
[----:B------:R2:W3:Y:S03]  /*29cd0*/  SYNCS.PHASECHK.TRANS64.TRYWAIT P0, [R3+URZ], R0 ;  /* 0x00000000030075a7 */ /* 0x0004e6000800017f */
[----:B---3--:R-:W-:Y:S05]  /*29ce0*/  @!P0 NANOSLEEP.SYNCS 0x989680 ;  /* 0x009896800000895d */ /* 0x008fea0003900000 */
[----:B------:R-:W3:Y:S02]  /*29cf0*/  @!P0 SYNCS.PHASECHK.TRANS64 P0, [R3+URZ], R0 ;  /* 0x00000000030085a7 */ /* 0x000ee4000800007f */
[----:B---3--:R-:W-:Y:S05]  /*29d00*/  @!P0 BRA `(.L_x_21) ;  /* 0xfffffffc00ec8947 */ /* 0x008fea000383ffff */
[----:B------:R-:W-:Y:S05]  /*29d10*/  BRA `(.L_x_20) ;  /* 0xfffffd9000307947 */ /* 0x000fea000383ffff */
.L_x_27:
[----:B-----5:R2:W-:Y:S02]  /*29d20*/  STL [R1+0x470], R2 ;  /* 0x0004700201007387 */ /* 0x0205e40000100800 */
[----:B--2---:R-:W-:-:S04]  /*29d30*/  IMAD.U32 R2, RZ, RZ, UR16 ;  /* 0x00000010ff027e24 */ /* 0x004fc8000f8e00ff */
[----:B------:R2:W3:Y:S03]  /*29d40*/  SYNCS.PHASECHK.TRANS64.TRYWAIT P0, [R2+URZ], R0 ;  /* 0x00000000020075a7 */ /* 0x0004e6000800017f */
[----:B---3--:R-:W-:Y:S05]  /*29d50*/  @!P0 NANOSLEEP.SYNCS 0x989680 ;  /* 0x009896800000895d */ /* 0x008fea0003900000 */
[----:B------:R2:W3:Y:S02]  /*29d60*/  @!P0 SYNCS.PHASECHK.TRANS64 P0, [R2+URZ], R0 ;  /* 0x00000000020085a7 */ /* 0x0004e4000800007f */
[----:B--2---:R2:W5:Y:S02]  /*29d70*/  LDL.LU R2, [R1+0x470] ;  /* 0x0004700001027983 */ /* 0x0045640000300800 */
[----:B--23--:R-:W-:Y:S05]  /*29d80*/  @!P0 BRA `(.L_x_27) ;  /* 0xfffffffc00e48947 */ /* 0x00cfea000383ffff */
[----:B------:R-:W-:Y:S05]  /*29d90*/  BRA `(.L_x_26) ;  /* 0xfffffdf000e47947 */ /* 0x000fea000383ffff */
.L_x_560:
[----:B------:R-:W-:Y:S01]  /*29da0*/  BSSY B1, `(.L_x_578) ;  /* 0x0000006000017945 */ /* 0x000fe20003800000 */
[----:B------:R-:W-:-:S07]  /*29db0*/  IMAD.MOV.U32 R2, RZ, RZ, -0x1 ;  /* 0xffffffffff027424 */ /* 0x000fce00078e00ff */
[----:B------:R-:W-:Y:S05]  /*29dc0*/  WARPSYNC.COLLECTIVE R2, `(.L_x_579) ;  /* 0x00000000020c7348 */ /* 0x000fea0003c00000 */
[----:B------:R-:W-:Y:S02]  /*29dd0*/  ELECT P0, UR62, PT ;  /* 0x00000000003e782f */ /* 0x000fe40003800000 */
[----:B------:R-:W-:Y:S01]  /*29de0*/  MOV R2, UR62 ;  /* 0x0000003e00027c02 */ /* 0x000fe20008000f00 */
[----:B------:R-:W-:Y:S10]  /*29df0*/  ENDCOLLECTIVE ;  /* 0x000000000000791b */ /* 0x000ff40003800000 */
.L_x_579:
[----:B------:R-:W-:Y:S05]  /*29e00*/  BSYNC B1 ;  /* 0x0000000000017941 */ /* 0x000fea0003800000 */
.L_x_578:
[----:B------:R-:W-:Y:S05]  /*29e10*/  BRA `(.L_x_580) ;  /* 0xfffffff000307947 */ /* 0x000fea000383ffff */
.L_x_563:
[----:B0-----:R0:W1:Y:S02]  /*29e20*/  SYNCS.PHASECHK.TRANS64.TRYWAIT P0, [R12+URZ+0x18], R11 ;  /* 0x0000180b0c0075a7 */ /* 0x001064000800017f */
[----:B-1----:R-:W-:Y:S05]  /*29e30*/  @!P0 NANOSLEEP.SYNCS 0x989680 ;  /* 0x009896800000895d */ /* 0x002fea0003900000 */
[----:B------:R-:W1:Y:S02]  /*29e40*/  @!P0 SYNCS.PHASECHK.TRANS64 P0, [R12+URZ+0x18], R11 ;  /* 0x0000180b0c0085a7 */ /* 0x000e64000800007f */
[----:B-1----:R-:W-:Y:S05]  /*29e50*/  @!P0 BRA `(.L_x_563) ;  /* 0xfffffffc00f08947 */ /* 0x002fea000383ffff */
[----:B------:R-:W-:Y:S05]  /*29e60*/  BRA `(.L_x_581) ;  /* 0xfffffff0006c7947 */ /* 0x000fea000383ffff */
.L_x_571:
[----:B------:R-:W-:Y:S01]  /*29e70*/  BSSY B0, `(.L_x_582) ;  /* 0x0000006000007945 */ /* 0x000fe20003800000 */
[----:B------:R-:W-:-:S07]  /*29e80*/  IMAD.MOV.U32 R2, RZ, RZ, -0x1 ;  /* 0xffffffffff027424 */ /* 0x000fce00078e00ff */
[----:B------:R-:W-:Y:S05]  /*29e90*/  WARPSYNC.COLLECTIVE R2, `(.L_x_583) ;  /* 0x00000000020c7348 */ /* 0x000fea0003c00000 */
[----:B------:R-:W-:Y:S02]  /*29ea0*/  ELECT P0, UR62, PT ;  /* 0x00000000003e782f */ /* 0x000fe40003800000 */
[----:B------:R-:W-:Y:S01]  /*29eb0*/  MOV R2, UR62 ;  /* 0x0000003e00027c02 */ /* 0x000fe20008000f00 */
[----:B------:R-:W-:Y:S10]  /*29ec0*/  ENDCOLLECTIVE ;  /* 0x000000000000791b */ /* 0x000ff40003800000 */
.L_x_583:
[----:B------:R-:W-:Y:S05]  /*29ed0*/  BSYNC B0 ;  /* 0x0000000000007941 */ /* 0x000fea0003800000 */
.L_x_582:
[----:B------:R-:W-:Y:S05]  /*29ee0*/  BRA `(.L_x_584) ;  /* 0xfffffff800e07947 */ /* 0x000fea000383ffff */
.L_x_575:
[----:B0-----:R0:W1:Y:S02]  /*29ef0*/  SYNCS.PHASECHK.TRANS64.TRYWAIT P0, [R3+URZ], R2 ;  /* 0x00000002030075a7 */ /* 0x001064000800017f */
[----:B-1----:R-:W-:Y:S05]  /*29f00*/  @!P0 NANOSLEEP.SYNCS 0x989680 ;  /* 0x009896800000895d */ /* 0x002fea0003900000 */
[----:B------:R-:W1:Y:S02]  /*29f10*/  @!P0 SYNCS.PHASECHK.TRANS64 P0, [R3+URZ], R2 ;  /* 0x00000002030085a7 */ /* 0x000e64000800007f */
[----:B-1----:R-:W-:Y:S05]  /*29f20*/  @!P0 BRA `(.L_x_575) ;  /* 0xfffffffc00f08947 */ /* 0x002fea000383ffff */
[----:B------:R-:W-:Y:S05]  /*29f30*/  BRA `(.L_x_585) ;  /* 0xfffffffc00087947 */ /* 0x000fea000383ffff */
.L_x_576:
[----:B0-----:R0:W1:Y:S02]  /*29f40*/  SYNCS.PHASECHK.TRANS64.TRYWAIT P0, [R3+URZ], R2 ;  /* 0x00000002030075a7 */ /* 0x001064000800017f */
[----:B-1----:R-:W-:Y:S05]  /*29f50*/  @!P0 NANOSLEEP.SYNCS 0x989680 ;  /* 0x009896800000895d */ /* 0x002fea0003900000 */
[----:B------:R-:W1:Y:S02]  /*29f60*/  @!P0 SYNCS.PHASECHK.TRANS64 P0, [R3+URZ], R2 ;  /* 0x00000002030085a7 */ /* 0x000e64000800007f */
[----:B-1----:R-:W-:Y:S05]  /*29f70*/  @!P0 BRA `(.L_x_576) ;  /* 0xfffffffc00f08947 */ /* 0x002fea000383ffff */
[----:B------:R-:W-:Y:S05]  /*29f80*/  BRA `(.L_x_586) ;  /* 0xfffffffc00187947 */ /* 0x000fea000383ffff */
.L_x_587:
[----:B------:R-:W-:-:S00]  /*29f90*/  BRA `(.L_x_587) ;  /* 0xfffffffc00fc7947 */ /* 0x000fc0000383ffff */
[----:B------:R-:W-:-:S00]  /*29fa0*/  NOP ;  /* 0x0000000000007918 */ /* 0x000fc00000000000 */
        /* <DEDUP_REMOVED lines=13> */
.L_x_588:


//--------------------- .nv.shared._ZN7cutlass13device_kernelINS_4gemm6kernel13GemmUniversalIN4cute5tupleIJiiiiEEENS1_10collective13CollectiveMmaINS1_37MainloopSm90TmaGmmaWarpSpecializedFP8ILi3ENS5_IJNS4_1CILi4EEENSA_ILi2EEENSA_ILi1EEEEEENS1_35KernelTmaWarpSpecializedCooperativeEEENS5_IJNSA_ILi256EEESH_NSA_ILi128EEEEEENS_12float_e5m2_tENS5_IJlSD_lEEESK_SL_NS4_8TiledMMAINS4_8MMA_AtomIJNS4_4SM904GMMA31MMA_64x256x32_F32E5M2E5M2_SS_TNILNSP_7ScaleInE1ELSR_1EEEEEENS4_6LayoutINS5_IJSC_SD_SD_EEENS5_IJSD_NSA_ILi0EEESW_EEEEENS5_IJNS4_10UnderscoreESZ_SZ_EEEEENS4_23SM90_TMA_LOAD_MULTICASTENS4_14ComposedLayoutINS4_7SwizzleILi3ELi4ELi3EEENS4_18smem_ptr_flag_bitsILi8EEENSU_INS5_IJNSA_ILi8EEESI_EEENS5_IJSI_SD_EEEEEEEvNS4_8identityES12_S1C_vS1D_EENS_8epilogue10collective6detail29Sm90TmaWarpSpecializedAdapterINS1G_15DefaultEpilogueISK_SL_SL_NS1F_6thread17LinearCombinationISK_Li1EffLNS1K_9ScaleType4KindE0ELNS_15FloatRoundStyleE2ESK_EENS1_15EpilogueDefaultEEEEEvvEEEEvNT_6ParamsE --------------------------
	.section	.nv.shared._ZN7cutlass13device_kernelINS_4gemm6kernel13GemmUniversalIN4cute5tupleIJiiiiEEENS1_10collective13CollectiveMmaINS1_37MainloopSm90TmaGmmaWarpSpecializedFP8ILi3ENS5_IJNS4_1CILi4EEENSA_ILi2EEENSA_ILi1EEEEEENS1_35KernelTmaWarpSpecializedCooperativeEEENS5_IJNSA_ILi256EEESH_NSA_ILi128EEEEEENS_12float_e5m2_tENS5_IJlSD_lEEESK_SL_NS4_8TiledMMAINS4_8MMA_AtomIJNS4_4SM904GMMA31MMA_64x256x32_F32E5M2E5M2_SS_TNILNSP_7ScaleInE1ELSR_1EEEEEENS4_6LayoutINS5_IJSC_SD_SD_EEENS5_IJSD_NSA_ILi0EEESW_EEEEENS5_IJNS4_10UnderscoreESZ_SZ_EEEEENS4_23SM90_TMA_LOAD_MULTICASTENS4_14ComposedLayoutINS4_7SwizzleILi3ELi4ELi3EEENS4_18smem_ptr_flag_bitsILi8EEENSU_INS5_IJNSA_ILi8EEESI_EEENS5_IJSI_SD_EEEEEEEvNS4_8identityES12_S1C_vS1D_EENS_8epilogue10collective6detail29Sm90TmaWarpSpecializedAdapterINS1G_15DefaultEpilogueISK_SL_SL_NS1F_6thread17LinearCombinationISK_Li1EffLNS1K_9ScaleType4KindE0ELNS_15FloatRoundStyleE2ESK_EENS1_15EpilogueDefaultEEEEEvvEEEEvNT_6ParamsE,"aw",@nobits
	.sectionflags	@""
	.align	16
	.zero		1024


//--------------------- .nv.shared.reserved.0     --------------------------
	.section	.nv.shared.reserved.0,"aw",@nobits
	.weak		__nv_reservedSMEM_offset_0_alias
	.size		__nv_reservedSMEM_offset_0_alias, 0, 0
	.other		__nv_reservedSMEM_offset_0_alias,@"STO_CUDA_RESERVED_SHARED STV_DEFAULT"
__nv_reservedSMEM_offset_0_alias:
	.zero		0


//--------------------- .nv.global                --------------------------
	.section	.nv.global,"aw",@nobits
.nv.global:
	.type		_ZN40_INTERNAL_0cae3317_4_k_cu_849ba04a_294464cute1_E,@object
	.size		_ZN40_INTERNAL_0cae3317_4_k_cu_849ba04a_294464cute1_E,(_ZN40_INTERNAL_0cae3317_4_k_cu_849ba04a_294464cuda3std3__45__cpo6cbeginE - _ZN40_INTERNAL_0cae3317_4_k_cu_849ba04a_294464cute1_E)
_ZN40_INTERNAL_0cae3317_4_k_cu_849ba04a_294464cute1_E:
	.zero		1
	.type		_ZN40_INTERNAL_0cae3317_4_k_cu_849ba04a_294464cuda3std3__45__cpo6cbeginE,@object
	.size		_ZN40_INTERNAL_0cae3317_4_k_cu_849ba04a_294464cuda3std3__45__cpo6cbeginE,(_ZN40_INTERNAL_0cae3317_4_k_cu_849ba04a_294464cuda3std3__48in_placeE - _ZN40_INTERNAL_0cae3317_4_k_cu_849ba04a_294464cuda3std3__45__cpo6cbeginE)
_ZN40_INTERNAL_0cae3317_4_k_cu_849ba04a_294464cuda3std3__45__cpo6cbeginE:
	.zero		1
	.type		_ZN40_INTERNAL_0cae3317_4_k_cu_849ba04a_294464cuda3std3__48in_placeE,@object
	.size		_ZN40_INTERNAL_0cae3317_4_k_cu_849ba04a_294464cuda3std3__48in_placeE,(_ZN40_INTERNAL_0cae3317_4_k_cu_849ba04a_294464cuda3std6ranges3__45__cpo9iter_moveE - _ZN40_INTERNAL_0cae3317_4_k_cu_849ba04a_294464cuda3std3__48in_placeE)
_ZN40_INTERNAL_0cae3317_4_k_cu_849ba04a_294464cuda3std3__48in_placeE:
	.zero		1
	.type		_ZN40_INTERNAL_0cae3317_4_k_cu_849ba04a_294464cuda3std6ranges3__45__cpo9iter_moveE,@object
	.size		_ZN40_INTERNAL_0cae3317_4_k_cu_849ba04a_294464cuda3std6ranges3__45__cpo9iter_moveE,(_ZN40_INTERNAL_0cae3317_4_k_cu_849ba04a_294464cuda3std3__45__cpo5beginE - _ZN40_INTERNAL_0cae3317_4_k_cu_849ba04a_294464cuda3std6ranges3__45__cpo9iter_moveE)
_ZN40_INTERNAL_0cae3317_4_k_cu_849ba04a_294464cuda3std6ranges3__45__cpo9iter_moveE:
	.zero		1
	.type		_ZN40_INTERNAL_0cae3317_4_k_cu_849ba04a_294464cuda3std3__45__cpo5beginE,@object
	.size		_ZN40_INTERNAL_0cae3317_4_k_cu_849ba04a_294464cuda3std3__45__cpo5beginE,(_ZN40_INTERNAL_0cae3317_4_k_cu_849ba04a_294464cuda3std3__442_GLOBAL__N__0cae3317_4_k_cu_849ba04a_294466ignoreE - _ZN40_INTERNAL_0cae3317_4_k_cu_849ba04a_294464cuda3std3__45__cpo5beginE)
_ZN40_INTERNAL_0cae3317_4_k_cu_849ba04a_294464cuda3std3__45__cpo5beginE:
	.zero		1
	.type		_ZN40_INTERNAL_0cae3317_4_k_cu_849ba04a_294464cuda3std3__442_GLOBAL__N__0cae3317_4_k_cu_849ba04a_294466ignoreE,@object
	.size		_ZN40_INTERNAL_0cae3317_4_k_cu_849ba04a_294464cuda3std3__442_GLOBAL__N__0cae3317_4_k_cu_849ba04a_294466ignoreE,(_ZN40_INTERNAL_0cae3317_4_k_cu_849ba04a_294464cute7productE - _ZN40_INTERNAL_0cae3317_4_k_cu_849ba04a_294464cuda3std3__442_GLOBAL__N__0cae3317_4_k_cu_849ba04a_294466ignoreE)
_ZN40_INTERNAL_0cae3317_4_k_cu_849ba04a_294464cuda3std3__442_GLOBAL__N__0cae3317_4_k_cu_849ba04a_294466ignoreE:
	.zero		1
	.type		_ZN40_INTERNAL_0cae3317_4_k_cu_849ba04a_294464cute7productE,@object
	.size		_ZN40_INTERNAL_0cae3317_4_k_cu_849ba04a_294464cute7productE,(_ZN40_INTERNAL_0cae3317_4_k_cu_849ba04a_294464cuda3std3__45__cpo3endE - _ZN40_INTERNAL_0cae3317_4_k_cu_849ba04a_294464cute7productE)
_ZN40_INTERNAL_0cae3317_4_k_cu_849ba04a_294464cute7productE:
	.zero		1
	.type		_ZN40_INTERNAL_0cae3317_4_k_cu_849ba04a_294464cuda3std3__45__cpo3endE,@object
	.size		_ZN40_INTERNAL_0cae3317_4_k_cu_849ba04a_294464cuda3std3__45__cpo3endE,(_ZN40_INTERNAL_0cae3317_4_k_cu_849ba04a_294464cuda3std3__419piecewise_constructE - _ZN40_INTERNAL_0cae3317_4_k_cu_849ba04a_294464cuda3std3__45__cpo3endE)
_ZN40_INTERNAL_0cae3317_4_k_cu_849ba04a_294464cuda3std3__45__cpo3endE:
	.zero		1
	.type		_ZN40_INTERNAL_0cae3317_4_k_cu_849ba04a_294464cuda3std3__419piecewise_constructE,@object
	.size		_ZN40_INTERNAL_0cae3317_4_k_cu_849ba04a_294464cuda3std3__419piecewise_constructE,(_ZN40_INTERNAL_0cae3317_4_k_cu_849ba04a_294464cuda3std3__45__cpo4cendE - _ZN40_INTERNAL_0cae3317_4_k_cu_849ba04a_294464cuda3std3__419piecewise_constructE)
_ZN40_INTERNAL_0cae3317_4_k_cu_849ba04a_294464cuda3std3__419piecewise_constructE:
	.zero		1
	.type		_ZN40_INTERNAL_0cae3317_4_k_cu_849ba04a_294464cuda3std3__45__cpo4cendE,@object
	.size		_ZN40_INTERNAL_0cae3317_4_k_cu_849ba04a_294464cuda3std3__45__cpo4cendE,(_ZN40_INTERNAL_0cae3317_4_k_cu_849ba04a_294464cuda3std6ranges3__45__cpo4swapE - _ZN40_INTERNAL_0cae3317_4_k_cu_849ba04a_294464cuda3std3__45__cpo4cendE)
_ZN40_INTERNAL_0cae3317_4_k_cu_849ba04a_294464cuda3std3__45__cpo4cendE:
	.zero		1
	.type		_ZN40_INTERNAL_0cae3317_4_k_cu_849ba04a_294464cuda3std6ranges3__45__cpo4swapE,@object
	.size		_ZN40_INTERNAL_0cae3317_4_k_cu_849ba04a_294464cuda3std6ranges3__45__cpo4swapE,(.L_7 - _ZN40_INTERNAL_0cae3317_4_k_cu_849ba04a_294464cuda3std6ranges3__45__cpo4swapE)
_ZN40_INTERNAL_0cae3317_4_k_cu_849ba04a_294464cuda3std6ranges3__45__cpo4swapE:
	.zero		1
.L_7:


//--------------------- .nv.constant0._ZN7cutlass13device_kernelINS_4gemm6kernel13GemmUniversalIN4cute5tupleIJiiiiEEENS1_10collective13CollectiveMmaINS1_37MainloopSm90TmaGmmaWarpSpecializedFP8ILi3ENS5_IJNS4_1CILi4EEENSA_ILi2EEENSA_ILi1EEEEEENS1_35KernelTmaWarpSpecializedCooperativeEEENS5_IJNSA_ILi256EEESH_NSA_ILi128EEEEEENS_12float_e5m2_tENS5_IJlSD_lEEESK_SL_NS4_8TiledMMAINS4_8MMA_AtomIJNS4_4SM904GMMA31MMA_64x256x32_F32E5M2E5M2_SS_TNILNSP_7ScaleInE1ELSR_1EEEEEENS4_6LayoutINS5_IJSC_SD_SD_EEENS5_IJSD_NSA_ILi0EEESW_EEEEENS5_IJNS4_10UnderscoreESZ_SZ_EEEEENS4_23SM90_TMA_LOAD_MULTICASTENS4_14ComposedLayoutINS4_7SwizzleILi3ELi4ELi3EEENS4_18smem_ptr_flag_bitsILi8EEENSU_INS5_IJNSA_ILi8EEESI_EEENS5_IJSI_SD_EEEEEEEvNS4_8identityES12_S1C_vS1D_EENS_8epilogue10collective6detail29Sm90TmaWarpSpecializedAdapterINS1G_15DefaultEpilogueISK_SL_SL_NS1F_6thread17LinearCombinationISK_Li1EffLNS1K_9ScaleType4KindE0ELNS_15FloatRoundStyleE2ESK_EENS1_15EpilogueDefaultEEEEEvvEEEEvNT_6ParamsE --------------------------
	.section	.nv.constant0._ZN7cutlass13device_kernelINS_4gemm6kernel13GemmUniversalIN4cute5tupleIJiiiiEEENS1_10collective13CollectiveMmaINS1_37MainloopSm90TmaGmmaWarpSpecializedFP8ILi3ENS5_IJNS4_1CILi4EEENSA_ILi2EEENSA_ILi1EEEEEENS1_35KernelTmaWarpSpecializedCooperativeEEENS5_IJNSA_ILi256EEESH_NSA_ILi128EEEEEENS_12float_e5m2_tENS5_IJlSD_lEEESK_SL_NS4_8TiledMMAINS4_8MMA_AtomIJNS4_4SM904GMMA31MMA_64x256x32_F32E5M2E5M2_SS_TNILNSP_7ScaleInE1ELSR_1EEEEEENS4_6LayoutINS5_IJSC_SD_SD_EEENS5_IJSD_NSA_ILi0EEESW_EEEEENS5_IJNS4_10UnderscoreESZ_SZ_EEEEENS4_23SM90_TMA_LOAD_MULTICASTENS4_14ComposedLayoutINS4_7SwizzleILi3ELi4ELi3EEENS4_18smem_ptr_flag_bitsILi8EEENSU_INS5_IJNSA_ILi8EEESI_EEENS5_IJSI_SD_EEEEEEEvNS4_8identityES12_S1C_vS1D_EENS_8epilogue10collective6detail29Sm90TmaWarpSpecializedAdapterINS1G_15DefaultEpilogueISK_SL_SL_NS1F_6thread17LinearCombinationISK_Li1EffLNS1K_9ScaleType4KindE0ELNS_15FloatRoundStyleE2ESK_EENS1_15EpilogueDefaultEEEEEvvEEEEvNT_6ParamsE,"a",@progbits
	.sectionflags	@""
	.align	4
.nv.constant0._ZN7cutlass13device_kernelINS_4gemm6kernel13GemmUniversalIN4cute5tupleIJiiiiEEENS1_10collective13CollectiveMmaINS1_37MainloopSm90TmaGmmaWarpSpecializedFP8ILi3ENS5_IJNS4_1CILi4EEENSA_ILi2EEENSA_ILi1EEEEEENS1_35KernelTmaWarpSpecializedCooperativeEEENS5_IJNSA_ILi256EEESH_NSA_ILi128EEEEEENS_12float_e5m2_tENS5_IJlSD_lEEESK_SL_NS4_8TiledMMAINS4_8MMA_AtomIJNS4_4SM904GMMA31MMA_64x256x32_F32E5M2E5M2_SS_TNILNSP_7ScaleInE1ELSR_1EEEEEENS4_6LayoutINS5_IJSC_SD_SD_EEENS5_IJSD_NSA_ILi0EEESW_EEEEENS5_IJNS4_10UnderscoreESZ_SZ_EEEEENS4_23SM90_TMA_LOAD_MULTICASTENS4_14ComposedLayoutINS4_7SwizzleILi3ELi4ELi3EEENS4_18smem_ptr_flag_bitsILi8EEENSU_INS5_IJNSA_ILi8EEESI_EEENS5_IJSI_SD_EEEEEEEvNS4_8identityES12_S1C_vS1D_EENS_8epilogue10collective6detail29Sm90TmaWarpSpecializedAdapterINS1G_15DefaultEpilogueISK_SL_SL_NS1F_6thread17LinearCombinationISK_Li1EffLNS1K_9ScaleType4KindE0ELNS_15FloatRoundStyleE2ESK_EENS1_15EpilogueDefaultEEEEEvvEEEEvNT_6ParamsE:
	.zero		1664


//--------------------- SYMBOLS --------------------------

	.type		.nv.reservedSmem.offset0,@object
	.size		.nv.reservedSmem.offset0,0x4
